	.headerflags	@"EF_CUDA_TEXMODE_UNIFIED EF_CUDA_64BIT_ADDRESS EF_CUDA_ACCELERATORS EF_CUDA_SM90 EF_CUDA_VIRTUAL_SM(EF_CUDA_SM90)"
	.elftype	@"ET_EXEC"


//--------------------- .nv.info                  --------------------------
	.section	.nv.info,"",@"SHT_CUDA_INFO"
	.align	4


	//----- nvinfo : EIATTR_REGCOUNT
	.align		4
        /*0000*/ 	.byte	0x04, 0x2f
        /*0002*/ 	.short	(.L_1 - .L_0)
	.align		4
.L_0:
        /*0004*/ 	.word	index@(merge_16x16_to_64x64_inverse_kernel)
        /*0008*/ 	.word	0x000000ff


	//----- nvinfo : EIATTR_FRAME_SIZE
	.align		4
.L_1:
        /*000c*/ 	.byte	0x04, 0x11
        /*000e*/ 	.short	(.L_3 - .L_2)
	.align		4
.L_2:
        /*0010*/ 	.word	index@(merge_16x16_to_64x64_inverse_kernel)
        /*0014*/ 	.word	0x00000000


	//----- nvinfo : EIATTR_MIN_STACK_SIZE
	.align		4
.L_3:
        /*0018*/ 	.byte	0x04, 0x12
        /*001a*/ 	.short	(.L_5 - .L_4)
	.align		4
.L_4:
        /*001c*/ 	.word	index@(merge_16x16_to_64x64_inverse_kernel)
        /*0020*/ 	.word	0x00000000
.L_5:


//--------------------- .nv.info.merge_16x16_to_64x64_inverse_kernel --------------------------
	.section	.nv.info.merge_16x16_to_64x64_inverse_kernel,"",@"SHT_CUDA_INFO"
	.sectionflags	@""
	.align	4


	//----- nvinfo : EIATTR_CUDA_API_VERSION
	.align		4
        /*0000*/ 	.byte	0x04, 0x37
        /*0002*/ 	.short	(.L_7 - .L_6)
.L_6:
        /*0004*/ 	.word	0x00000080


	//----- nvinfo : EIATTR_KPARAM_INFO
	.align		4
.L_7:
        /*0008*/ 	.byte	0x04, 0x17
        /*000a*/ 	.short	(.L_9 - .L_8)
.L_8:
        /*000c*/ 	.word	0x00000000
        /*0010*/ 	.short	0x0003
        /*0012*/ 	.short	0x0018
        /*0014*/ 	.byte	0x00, 0xf4, 0x21, 0x00


	//----- nvinfo : EIATTR_KPARAM_INFO
	.align		4
.L_9:
        /*0018*/ 	.byte	0x04, 0x17
        /*001a*/ 	.short	(.L_11 - .L_10)
.L_10:
        /*001c*/ 	.word	0x00000000
        /*0020*/ 	.short	0x0002
        /*0022*/ 	.short	0x0010
        /*0024*/ 	.byte	0x00, 0xf0, 0x11, 0x00


	//----- nvinfo : EIATTR_KPARAM_INFO
	.align		4
.L_11:
        /*0028*/ 	.byte	0x04, 0x17
        /*002a*/ 	.short	(.L_13 - .L_12)
.L_12:
        /*002c*/ 	.word	0x00000000
        /*0030*/ 	.short	0x0001
        /*0032*/ 	.short	0x0008
        /*0034*/ 	.byte	0x00, 0xf4, 0x21, 0x00


	//----- nvinfo : EIATTR_KPARAM_INFO
	.align		4
.L_13:
        /*0038*/ 	.byte	0x04, 0x17
        /*003a*/ 	.short	(.L_15 - .L_14)
.L_14:
        /*003c*/ 	.word	0x00000000
        /*0040*/ 	.short	0x0000
        /*0042*/ 	.short	0x0000
        /*0044*/ 	.byte	0x00, 0xf4, 0x21, 0x00


	//----- nvinfo : EIATTR_SPARSE_MMA_MASK
	.align		4
.L_15:
        /*0048*/ 	.byte	0x03, 0x50
        /*004a*/ 	.short	0x0000


	//----- nvinfo : EIATTR_MAXREG_COUNT
	.align		4
        /*004c*/ 	.byte	0x03, 0x1b
        /*004e*/ 	.short	0x00ff


	//----- nvinfo : EIATTR_INT_WARP_WIDE_INSTR_OFFSETS
	.align		4
        /*0050*/ 	.byte	0x04, 0x31
        /*0052*/ 	.short	(.L_17 - .L_16)


	//   ....[0]....
.L_16:
        /*0054*/ 	.word	0x00000d90


	//   ....[1]....
        /*0058*/ 	.word	0x00000db0


	//   ....[2]....
        /*005c*/ 	.word	0x00000e00


	//   ....[3]....
        /*0060*/ 	.word	0x00000e50


	//   ....[4]....
        /*0064*/ 	.word	0x00000f50


	//   ....[5]....
        /*0068*/ 	.word	0x00000ff0


	//   ....[6]....
        /*006c*/ 	.word	0x00001000


	//   ....[7]....
        /*0070*/ 	.word	0x00001130


	//   ....[8]....
        /*0074*/ 	.word	0x00001180


	//   ....[9]....
        /*0078*/ 	.word	0x00001190


	//   ....[10]....
        /*007c*/ 	.word	0x000012e0


	//   ....[11]....
        /*0080*/ 	.word	0x00001330


	//   ....[12]....
        /*0084*/ 	.word	0x00001340


	//   ....[13]....
        /*0088*/ 	.word	0x00002730


	//   ....[14]....
        /*008c*/ 	.word	0x00002990


	//   ....[15]....
        /*0090*/ 	.word	0x000029a0


	//   ....[16]....
        /*0094*/ 	.word	0x00002aa0


	//   ....[17]....
        /*0098*/ 	.word	0x00002ae0


	//   ....[18]....
        /*009c*/ 	.word	0x00002af0


	//   ....[19]....
        /*00a0*/ 	.word	0x00002c50


	//   ....[20]....
        /*00a4*/ 	.word	0x00002c90


	//   ....[21]....
        /*00a8*/ 	.word	0x00002ca0


	//   ....[22]....
        /*00ac*/ 	.word	0x00002e00


	//   ....[23]....
        /*00b0*/ 	.word	0x00002e40


	//   ....[24]....
        /*00b4*/ 	.word	0x00002e50


	//   ....[25]....
        /*00b8*/ 	.word	0x00002fb0


	//   ....[26]....
        /*00bc*/ 	.word	0x00002ff0


	//   ....[27]....
        /*00c0*/ 	.word	0x00003000


	//   ....[28]....
        /*00c4*/ 	.word	0x00003160


	//   ....[29]....
        /*00c8*/ 	.word	0x000031a0


	//   ....[30]....
        /*00cc*/ 	.word	0x000031b0


	//   ....[31]....
        /*00d0*/ 	.word	0x000034c0


	//   ....[32]....
        /*00d4*/ 	.word	0x000034d0


	//   ....[33]....
        /*00d8*/ 	.word	0x000034e0


	//   ....[34]....
        /*00dc*/ 	.word	0x000034f0


	//   ....[35]....
        /*00e0*/ 	.word	0x00003500


	//   ....[36]....
        /*00e4*/ 	.word	0x00003510


	//   ....[37]....
        /*00e8*/ 	.word	0x00008aa0


	//   ....[38]....
        /*00ec*/ 	.word	0x00008b00


	//   ....[39]....
        /*00f0*/ 	.word	0x00008b10


	//   ....[40]....
        /*00f4*/ 	.word	0x00009010


	//   ....[41]....
        /*00f8*/ 	.word	0x00009020


	//   ....[42]....
        /*00fc*/ 	.word	0x000091e0


	//   ....[43]....
        /*0100*/ 	.word	0x000091f0


	//   ....[44]....
        /*0104*/ 	.word	0x000092b0


	//   ....[45]....
        /*0108*/ 	.word	0x000092c0


	//   ....[46]....
        /*010c*/ 	.word	0x00009390


	//   ....[47]....
        /*0110*/ 	.word	0x000093a0


	//   ....[48]....
        /*0114*/ 	.word	0x00009520


	//   ....[49]....
        /*0118*/ 	.word	0x00009530


	//   ....[50]....
        /*011c*/ 	.word	0x000095f0


	//----- nvinfo : EIATTR_COOP_GROUP_MASK_REGIDS
	.align		4
.L_17:
        /*0120*/ 	.byte	0x04, 0x29
        /*0122*/ 	.short	(.L_19 - .L_18)


	//   ....[0]....
.L_18:
        /*0124*/ 	.word	0xffffffff


	//   ....[1]....
        /*0128*/ 	.word	0xffffffff


	//   ....[2]....
        /*012c*/ 	.word	0xffffffff


	//   ....[3]....
        /*0130*/ 	.word	0xffffffff


	//   ....[4]....
        /*0134*/ 	.word	0xffffffff


	//   ....[5]....
        /*0138*/ 	.word	0xffffffff


	//   ....[6]....
        /*013c*/ 	.word	0xffffffff


	//   ....[7]....
        /*0140*/ 	.word	0xffffffff


	//   ....[8]....
        /*0144*/ 	.word	0xffffffff


	//   ....[9]....
        /*0148*/ 	.word	0xffffffff


	//   ....[10]....
        /*014c*/ 	.word	0xffffffff


	//   ....[11]....
        /*0150*/ 	.word	0xffffffff


	//----- nvinfo : EIATTR_COOP_GROUP_INSTR_OFFSETS
	.align		4
.L_19:
        /*0154*/ 	.byte	0x04, 0x28
        /*0156*/ 	.short	(.L_21 - .L_20)


	//   ....[0]....
.L_20:
        /*0158*/ 	.word	0x000002d0


	//   ....[1]....
        /*015c*/ 	.word	0x00000750


	//   ....[2]....
        /*0160*/ 	.word	0x00000830


	//   ....[3]....
        /*0164*/ 	.word	0x00000c60


	//   ....[4]....
        /*0168*/ 	.word	0x00001a00


	//   ....[5]....
        /*016c*/ 	.word	0x00001a50


	//   ....[6]....
        /*0170*/ 	.word	0x00001d30


	//   ....[7]....
        /*0174*/ 	.word	0x00001e00


	//   ....[8]....
        /*0178*/ 	.word	0x00002130


	//   ....[9]....
        /*017c*/ 	.word	0x000021e0


	//   ....[10]....
        /*0180*/ 	.word	0x00002500


	//   ....[11]....
        /*0184*/ 	.word	0x000025b0


	//----- nvinfo : EIATTR_MBARRIER_INSTR_OFFSETS
	.align		4
.L_21:
        /*0188*/ 	.byte	0x04, 0x39
        /*018a*/ 	.short	(.L_23 - .L_22)


	//   ....[0]....
.L_22:
        /*018c*/ 	.word	0x00000e20
        /*0190*/ 	.word	0x000000ff
        /*0194*/ 	.word	0x00000400
        /*0198*/ 	.short	0x0100
        /*019a*/ 	.byte	0x04
	.zero		1


	//   ....[1]....
        /*019c*/ 	.word	0x00000eb0
        /*01a0*/ 	.word	0x000000ff
        /*01a4*/ 	.word	0x00000400
        /*01a8*/ 	.short	0x010a
        /*01aa*/ 	.byte	0x04
	.zero		1


	//   ....[2]....
        /*01ac*/ 	.word	0x00000fd0
        /*01b0*/ 	.word	0x000000ff
        /*01b4*/ 	.word	0x00000400
        /*01b8*/ 	.short	0x0108
        /*01ba*/ 	.byte	0x04
	.zero		1


	//   ....[3]....
        /*01bc*/ 	.word	0x00001050
        /*01c0*/ 	.word	0x000000ff
        /*01c4*/ 	.word	0x00000400
        /*01c8*/ 	.short	0x0100
        /*01ca*/ 	.byte	0x04
	.zero		1


	//   ....[4]....
        /*01cc*/ 	.word	0x000010b0
        /*01d0*/ 	.word	0x000000ff
        /*01d4*/ 	.word	0x00000400
        /*01d8*/ 	.short	0x010a
        /*01da*/ 	.byte	0x04
	.zero		1


	//   ....[5]....
        /*01dc*/ 	.word	0x000011b0
        /*01e0*/ 	.word	0x000000ff
        /*01e4*/ 	.word	0x00000400
        /*01e8*/ 	.short	0x0108
        /*01ea*/ 	.byte	0x04
	.zero		1


	//   ....[6]....
        /*01ec*/ 	.word	0x00001200
        /*01f0*/ 	.word	0x000000ff
        /*01f4*/ 	.word	0x00000400
        /*01f8*/ 	.short	0x0100
        /*01fa*/ 	.byte	0x04
	.zero		1


	//   ....[7]....
        /*01fc*/ 	.word	0x00001260
        /*0200*/ 	.word	0x000000ff
        /*0204*/ 	.word	0x00000400
        /*0208*/ 	.short	0x010a
        /*020a*/ 	.byte	0x04
	.zero		1


	//   ....[8]....
        /*020c*/ 	.word	0x00001360
        /*0210*/ 	.word	0x000000ff
        /*0214*/ 	.word	0x00000400
        /*0218*/ 	.short	0x0108
        /*021a*/ 	.byte	0x04
	.zero		1


	//   ....[9]....
        /*021c*/ 	.word	0x000013b0
        /*0220*/ 	.word	0x000000ff
        /*0224*/ 	.word	0x00000400
        /*0228*/ 	.short	0x0100
        /*022a*/ 	.byte	0x04
	.zero		1


	//   ....[10]....
        /*022c*/ 	.word	0x00001410
        /*0230*/ 	.word	0x000000ff
        /*0234*/ 	.word	0x00000400
        /*0238*/ 	.short	0x010a
        /*023a*/ 	.byte	0x04
	.zero		1


	//   ....[11]....
        /*023c*/ 	.word	0x00001570
        /*0240*/ 	.word	0x000000ff
        /*0244*/ 	.word	0x00000400
        /*0248*/ 	.short	0x0108
        /*024a*/ 	.byte	0x04
	.zero		1


	//   ....[12]....
        /*024c*/ 	.word	0x00002980
        /*0250*/ 	.word	0x000000ff
        /*0254*/ 	.word	0x00000800
        /*0258*/ 	.short	0x0100
        /*025a*/ 	.byte	0x04
	.zero		1


	//   ....[13]....
        /*025c*/ 	.word	0x00002a30
        /*0260*/ 	.word	0x000000ff
        /*0264*/ 	.word	0x00000800
        /*0268*/ 	.short	0x010a
        /*026a*/ 	.byte	0x04
	.zero		1


	//   ....[14]....
        /*026c*/ 	.word	0x00002b10
        /*0270*/ 	.word	0x000000ff
        /*0274*/ 	.word	0x00000800
        /*0278*/ 	.short	0x0108
        /*027a*/ 	.byte	0x04
	.zero		1


	//   ....[15]....
        /*027c*/ 	.word	0x00002b80
        /*0280*/ 	.word	0x000000ff
        /*0284*/ 	.word	0x00000c00
        /*0288*/ 	.short	0x0100
        /*028a*/ 	.byte	0x04
	.zero		1


	//   ....[16]....
        /*028c*/ 	.word	0x00002be0
        /*0290*/ 	.word	0x000000ff
        /*0294*/ 	.word	0x00000c00
        /*0298*/ 	.short	0x010a
        /*029a*/ 	.byte	0x04
	.zero		1


	//   ....[17]....
        /*029c*/ 	.word	0x00002cc0
        /*02a0*/ 	.word	0x000000ff
        /*02a4*/ 	.word	0x00000c00
        /*02a8*/ 	.short	0x0108
        /*02aa*/ 	.byte	0x04
	.zero		1


	//   ....[18]....
        /*02ac*/ 	.word	0x00002d30
        /*02b0*/ 	.word	0x000000ff
        /*02b4*/ 	.word	0x00000c00
        /*02b8*/ 	.short	0x0100
        /*02ba*/ 	.byte	0x04
	.zero		1


	//   ....[19]....
        /*02bc*/ 	.word	0x00002d90
        /*02c0*/ 	.word	0x000000ff
        /*02c4*/ 	.word	0x00000c00
        /*02c8*/ 	.short	0x010a
        /*02ca*/ 	.byte	0x04
	.zero		1


	//   ....[20]....
        /*02cc*/ 	.word	0x00002e70
        /*02d0*/ 	.word	0x000000ff
        /*02d4*/ 	.word	0x00000c00
        /*02d8*/ 	.short	0x0108
        /*02da*/ 	.byte	0x04
	.zero		1


	//   ....[21]....
        /*02dc*/ 	.word	0x00002ee0
        /*02e0*/ 	.word	0x000000ff
        /*02e4*/ 	.word	0x00000c00
        /*02e8*/ 	.short	0x0100
        /*02ea*/ 	.byte	0x04
	.zero		1


	//   ....[22]....
        /*02ec*/ 	.word	0x00002f40
        /*02f0*/ 	.word	0x000000ff
        /*02f4*/ 	.word	0x00000c00
        /*02f8*/ 	.short	0x010a
        /*02fa*/ 	.byte	0x04
	.zero		1


	//   ....[23]....
        /*02fc*/ 	.word	0x00003020
        /*0300*/ 	.word	0x000000ff
        /*0304*/ 	.word	0x00000c00
        /*0308*/ 	.short	0x0108
        /*030a*/ 	.byte	0x04
	.zero		1


	//   ....[24]....
        /*030c*/ 	.word	0x00003090
        /*0310*/ 	.word	0x000000ff
        /*0314*/ 	.word	0x00000c00
        /*0318*/ 	.short	0x0100
        /*031a*/ 	.byte	0x04
	.zero		1


	//   ....[25]....
        /*031c*/ 	.word	0x000030f0
        /*0320*/ 	.word	0x000000ff
        /*0324*/ 	.word	0x00000c00
        /*0328*/ 	.short	0x010a
        /*032a*/ 	.byte	0x04
	.zero		1


	//   ....[26]....
        /*032c*/ 	.word	0x000031d0
        /*0330*/ 	.word	0x000000ff
        /*0334*/ 	.word	0x00000c00
        /*0338*/ 	.short	0x0108
        /*033a*/ 	.byte	0x04
	.zero		1


	//   ....[27]....
        /*033c*/ 	.word	0x00003240
        /*0340*/ 	.word	0x000000ff
        /*0344*/ 	.word	0x00000c00
        /*0348*/ 	.short	0x0100
        /*034a*/ 	.byte	0x04
	.zero		1


	//   ....[28]....
        /*034c*/ 	.word	0x000032a0
        /*0350*/ 	.word	0x000000ff
        /*0354*/ 	.word	0x00000c00
        /*0358*/ 	.short	0x010a
        /*035a*/ 	.byte	0x04
	.zero		1


	//   ....[29]....
        /*035c*/ 	.word	0x00003410
        /*0360*/ 	.word	0x000000ff
        /*0364*/ 	.word	0x00000c00
        /*0368*/ 	.short	0x0108
        /*036a*/ 	.byte	0x04
	.zero		1


	//   ....[30]....
        /*036c*/ 	.word	0x000096b0
        /*0370*/ 	.word	0x000000ff
        /*0374*/ 	.word	0x00000400
        /*0378*/ 	.short	0x010a
        /*037a*/ 	.byte	0x04
	.zero		1


	//   ....[31]....
        /*037c*/ 	.word	0x000096e0
        /*0380*/ 	.word	0x000000ff
        /*0384*/ 	.word	0x00000400
        /*0388*/ 	.short	0x010a
        /*038a*/ 	.byte	0x04
	.zero		1


	//   ....[32]....
        /*038c*/ 	.word	0x00009710
        /*0390*/ 	.word	0x000000ff
        /*0394*/ 	.word	0x00000400
        /*0398*/ 	.short	0x010a
        /*039a*/ 	.byte	0x04
	.zero		1


	//   ....[33]....
        /*039c*/ 	.word	0x00009740
        /*03a0*/ 	.word	0x000000ff
        /*03a4*/ 	.word	0x00000400
        /*03a8*/ 	.short	0x010a
        /*03aa*/ 	.byte	0x04
	.zero		1


	//   ....[34]....
        /*03ac*/ 	.word	0x00009770
        /*03b0*/ 	.word	0x000000ff
        /*03b4*/ 	.word	0x00000800
        /*03b8*/ 	.short	0x010a
        /*03ba*/ 	.byte	0x04
	.zero		1


	//   ....[35]....
        /*03bc*/ 	.word	0x000097a0
        /*03c0*/ 	.word	0x000000ff
        /*03c4*/ 	.word	0x00000c00
        /*03c8*/ 	.short	0x010a
        /*03ca*/ 	.byte	0x04
	.zero		1


	//   ....[36]....
        /*03cc*/ 	.word	0x000097d0
        /*03d0*/ 	.word	0x000000ff
        /*03d4*/ 	.word	0x00000c00
        /*03d8*/ 	.short	0x010a
        /*03da*/ 	.byte	0x04
	.zero		1


	//   ....[37]....
        /*03dc*/ 	.word	0x00009800
        /*03e0*/ 	.word	0x000000ff
        /*03e4*/ 	.word	0x00000c00
        /*03e8*/ 	.short	0x010a
        /*03ea*/ 	.byte	0x04
	.zero		1


	//   ....[38]....
        /*03ec*/ 	.word	0x00009830
        /*03f0*/ 	.word	0x000000ff
        /*03f4*/ 	.word	0x00000c00
        /*03f8*/ 	.short	0x010a
        /*03fa*/ 	.byte	0x04
	.zero		1


	//   ....[39]....
        /*03fc*/ 	.word	0x00009860
        /*0400*/ 	.word	0x000000ff
        /*0404*/ 	.word	0x00000c00
        /*0408*/ 	.short	0x010a
        /*040a*/ 	.byte	0x04
	.zero		1


	//----- nvinfo : EIATTR_NUM_MBARRIERS
	.align		4
.L_23:
        /*040c*/ 	.byte	0x03, 0x38
        /*040e*/ 	.short	0x000a


	//----- nvinfo : EIATTR_EXIT_INSTR_OFFSETS
	.align		4
        /*0410*/ 	.byte	0x04, 0x1c
        /*0412*/ 	.short	(.L_25 - .L_24)


	//   ....[0]....
.L_24:
        /*0414*/ 	.word	0x000096a0


	//----- nvinfo : EIATTR_REQNTID
	.align		4
.L_25:
        /*0418*/ 	.byte	0x04, 0x10
        /*041a*/ 	.short	(.L_27 - .L_26)
.L_26:
        /*041c*/ 	.word	0x00000040
        /*0420*/ 	.word	0x00000001
        /*0424*/ 	.word	0x00000001


	//----- nvinfo : EIATTR_CRS_STACK_SIZE
	.align		4
.L_27:
        /*0428*/ 	.byte	0x04, 0x1e
        /*042a*/ 	.short	(.L_29 - .L_28)
.L_28:
        /*042c*/ 	.word	0x00000000


	//----- nvinfo : EIATTR_CBANK_PARAM_SIZE
	.align		4
.L_29:
        /*0430*/ 	.byte	0x03, 0x19
        /*0432*/ 	.short	0x0020


	//----- nvinfo : EIATTR_PARAM_CBANK
	.align		4
        /*0434*/ 	.byte	0x04, 0x0a
        /*0436*/ 	.short	(.L_31 - .L_30)
	.align		4
.L_30:
        /*0438*/ 	.word	index@(.nv.constant0.merge_16x16_to_64x64_inverse_kernel)
        /*043c*/ 	.short	0x0210
        /*043e*/ 	.short	0x0020


	//----- nvinfo : EIATTR_SW_WAR
	.align		4
.L_31:
        /*0440*/ 	.byte	0x04, 0x36
        /*0442*/ 	.short	(.L_33 - .L_32)
.L_32:
        /*0444*/ 	.word	0x00000008
.L_33:


//--------------------- .nv.callgraph             --------------------------
	.section	.nv.callgraph,"",@"SHT_CUDA_CALLGRAPH"
	.align	4
	.sectionentsize	8
	.align		4
        /*0000*/ 	.word	0x00000000
	.align		4
        /*0004*/ 	.word	0xffffffff
	.align		4
        /*0008*/ 	.word	0x00000000
	.align		4
        /*000c*/ 	.word	0xfffffffe
	.align		4
        /*0010*/ 	.word	0x00000000
	.align		4
        /*0014*/ 	.word	0xfffffffd
	.align		4
        /*0018*/ 	.word	0x00000000
	.align		4
        /*001c*/ 	.word	0xfffffffc


//--------------------- .text.merge_16x16_to_64x64_inverse_kernel --------------------------
	.section	.text.merge_16x16_to_64x64_inverse_kernel,"ax",@progbits
	.sectionflags	@"SHF_BARRIERS=1"
	.align	128
        .global         merge_16x16_to_64x64_inverse_kernel
        .type           merge_16x16_to_64x64_inverse_kernel,@function
        .size           merge_16x16_to_64x64_inverse_kernel,(.L_x_56 - merge_16x16_to_64x64_inverse_kernel)
        .other          merge_16x16_to_64x64_inverse_kernel,@"STO_CUDA_ENTRY STV_DEFAULT"
merge_16x16_to_64x64_inverse_kernel:
.text.merge_16x16_to_64x64_inverse_kernel:
[----:B------:R-:W1:Y:S08]  /*0000*/  LDC R1, c[0x0][0x28] ;  /* 0x00000a00ff017b82 */ /* 0x000e700000000800 */
[----:B------:R-:W-:Y:S01]  /*0010*/  S2UR UR5, SR_CTAID.Y ;  /* 0x00000000000579c3 */ /* 0x000fe20000002600 */
[----:B------:R-:W2:Y:S01]  /*0020*/  S2R R250, SR_TID.X ;  /* 0x0000000000fa7919 */ /* 0x000ea20000002100 */
[----:B------:R-:W-:Y:S01]  /*0030*/  ULDC UR6, c[0x0][0xc] ;  /* 0x0000030000067ab9 */ /* 0x000fe20000000800 */
[----:B------:R-:W-:Y:S01]  /*0040*/  ULDC UR7, c[0x0][0x10] ;  /* 0x0000040000077ab9 */ /* 0x000fe20000000800 */
[----:B------:R-:W-:Y:S01]  /*0050*/  ULDC.64 UR20, c[0x0][0x228] ;  /* 0x00008a0000147ab9 */ /* 0x000fe20000000a00 */
[----:B------:R-:W-:Y:S01]  /*0060*/  ULDC UR23, c[0x0][0x220] ;  /* 0x0000880000177ab9 */ /* 0x000fe20000000800 */
[----:B------:R-:W-:Y:S01]  /*0070*/  ULDC.64 UR24, c[0x0][0x210] ;  /* 0x0000840000187ab9 */ /* 0x000fe20000000a00 */
[----:B------:R-:W-:Y:S01]  /*0080*/  BSSY B0, `(.L_x_0) ;  /* 0x000002e000007945 */ /* 0x000fe20003800000 */
[----:B------:R-:W3:Y:S08]  /*0090*/  S2UR UR4, SR_CTAID.Z ;  /* 0x00000000000479c3 */ /* 0x000ef00000002700 */
[----:B------:R-:W4:Y:S08]  /*00a0*/  S2UR UR22, SR_CTAID.X ;  /* 0x00000000001679c3 */ /* 0x000f300000002500 */
[----:B------:R-:W5:Y:S01]  /*00b0*/  S2UR UR8, SR_CgaCtaId ;  /* 0x00000000000879c3 */ /* 0x000f620000008800 */
[----:B---3--:R-:W-:Y:S01]  /*00c0*/  UIMAD UR4, UR4, UR7, UR5 ;  /* 0x00000007040472a4 */ /* 0x008fe2000f8e0205 */
[C---:B--2---:R-:W-:Y:S01]  /*00d0*/  ISETP.GE.U32.AND P0, PT, R250.reuse, 0x20, PT ;  /* 0x00000020fa00780c */ /* 0x044fe20003f06070 */
[----:B------:R-:W-:Y:S01]  /*00e0*/  USHF.L.U32 UR5, UR5, 0x6, URZ ;  /* 0x0000000605057899 */ /* 0x000fe2000800063f */
[----:B------:R-:W-:-:S02]  /*00f0*/  ISETP.NE.AND P1, PT, R250, RZ, PT ;  /* 0x000000fffa00720c */ /* 0x000fc40003f25270 */
[----:B------:R-:W-:Y:S02]  /*0100*/  SHF.R.U32.HI R9, RZ, 0x4, R250 ;  /* 0x00000004ff097819 */ /* 0x000fe400000116fa */
[C---:B------:R-:W-:Y:S01]  /*0110*/  SHF.L.U32 R0, R250.reuse, 0x2, RZ ;  /* 0x00000002fa007819 */ /* 0x040fe200000006ff */
[----:B----4-:R-:W-:Y:S01]  /*0120*/  UIMAD UR4, UR4, UR6, UR22 ;  /* 0x00000006040472a4 */ /* 0x010fe2000f8e0216 */
[----:B------:R-:W-:Y:S02]  /*0130*/  SGXT.U32 R9, R9, 0x2 ;  /* 0x000000020909781a */ /* 0x000fe40000000000 */
[----:B------:R-:W-:Y:S01]  /*0140*/  ULDC.64 UR6, c[0x0][0x218] ;  /* 0x0000860000067ab9 */ /* 0x000fe20000000a00 */
[----:B------:R-:W-:Y:S01]  /*0150*/  USHF.L.U32 UR4, UR4, 0x8, URZ ;  /* 0x0000000804047899 */ /* 0x000fe2000800063f */
[----:B------:R-:W-:Y:S02]  /*0160*/  LOP3.LUT R2, R250, 0xf, RZ, 0xc0, !PT ;  /* 0x0000000ffa027812 */ /* 0x000fe400078ec0ff */
[C---:B------:R-:W-:Y:S01]  /*0170*/  LOP3.LUT R11, R9.reuse, 0x4, RZ, 0xfc, !PT ;  /* 0x00000004090b7812 */ /* 0x040fe200078efcff */
[----:B------:R-:W-:Y:S01]  /*0180*/  UIADD3 UR20, UP0, UR4, UR20, URZ ;  /* 0x0000001404147290 */ /* 0x000fe2000ff1e03f */
[----:B------:R-:W-:-:S02]  /*0190*/  LOP3.LUT R5, R9, 0x8, RZ, 0xfc, !PT ;  /* 0x0000000809057812 */ /* 0x000fc400078efcff */
[----:B------:R-:W-:Y:S01]  /*01a0*/  LOP3.LUT R7, R9, 0xc, RZ, 0xfc, !PT ;  /* 0x0000000c09077812 */ /* 0x000fe200078efcff */
[----:B------:R-:W-:Y:S01]  /*01b0*/  ULEA.HI.X.SX32 UR21, UR4, UR21, 0x1, UP0 ;  /* 0x0000001504157291 */ /* 0x000fe200080f0e3f */
[--C-:B------:R-:W-:Y:S02]  /*01c0*/  SHF.R.S32.HI R10, RZ, 0x5, R250.reuse ;  /* 0x00000005ff0a7819 */ /* 0x100fe400000114fa */
[----:B------:R-:W-:Y:S01]  /*01d0*/  UMOV UR4, 0x400 ;  /* 0x0000040000047882 */ /* 0x000fe20000000000 */
[----:B------:R-:W-:Y:S01]  /*01e0*/  SHF.R.S32.HI R12, RZ, 0x3, R250 ;  /* 0x00000003ff0c7819 */ /* 0x000fe200000114fa */
[----:B-----5:R-:W-:Y:S01]  /*01f0*/  ULEA UR4, UR8, UR4, 0x18 ;  /* 0x0000000408047291 */ /* 0x020fe2000f8ec03f */
[C---:B------:R-:W-:Y:S01]  /*0200*/  LOP3.LUT R6, R250.reuse, 0x10, RZ, 0xc0, !PT ;  /* 0x00000010fa067812 */ /* 0x040fe200078ec0ff */
[----:B------:R-:W-:Y:S01]  /*0210*/  ULOP3.LUT UR8, UR5, 0x3ff800, URZ, 0xc0, !UPT ;  /* 0x003ff80005087892 */ /* 0x000fe2000f8ec03f */
[C---:B------:R-:W-:Y:S01]  /*0220*/  LOP3.LUT R3, R250.reuse, 0x20, RZ, 0xc0, !PT ;  /* 0x00000020fa037812 */ /* 0x040fe200078ec0ff */
[----:B------:R-:W-:Y:S01]  /*0230*/  ULOP3.LUT UR5, UR5, 0x7c0, URZ, 0xc0, !UPT ;  /* 0x000007c005057892 */ /* 0x000fe2000f8ec03f */
[----:B------:R-:W-:-:S02]  /*0240*/  LOP3.LUT R4, R250, 0x8, RZ, 0xc0, !PT ;  /* 0x00000008fa047812 */ /* 0x000fc400078ec0ff */
[-C--:B------:R-:W-:Y:S01]  /*0250*/  ISETP.GT.U32.AND P2, PT, R9, R2.reuse, PT ;  /* 0x000000020900720c */ /* 0x080fe20003f44070 */
[----:B------:R-:W-:Y:S01]  /*0260*/  UIMAD UR5, UR8, UR23, UR5 ;  /* 0x00000017080572a4 */ /* 0x000fe2000f8e0205 */
[----:B------:R2:W-:Y:S01]  /*0270*/  @!P0 STS [R0+UR4], RZ ;  /* 0x000000ff00008988 */ /* 0x0005e20008000804 */
[-C--:B------:R-:W-:Y:S02]  /*0280*/  ISETP.GT.U32.AND P3, PT, R11, R2.reuse, PT ;  /* 0x000000020b00720c */ /* 0x080fe40003f64070 */
[----:B------:R-:W-:Y:S01]  /*0290*/  UIMAD.WIDE UR24, UR5, 0x4, UR24 ;  /* 0x00000004051878a5 */ /* 0x000fe2000f8e0218 */
[-C--:B------:R-:W-:Y:S01]  /*02a0*/  ISETP.GT.U32.AND P4, PT, R5, R2.reuse, PT ;  /* 0x000000020500720c */ /* 0x080fe20003f84070 */
[----:B------:R-:W-:Y:S01]  /*02b0*/  UIMAD.WIDE UR6, UR5, 0x2, UR6 ;  /* 0x00000002050678a5 */ /* 0x000fe2000f8e0206 */
[----:B------:R-:W-:Y:S01]  /*02c0*/  ISETP.GT.U32.AND P5, PT, R7, R2, PT ;  /* 0x000000020700720c */ /* 0x000fe20003fa4070 */
[----:B------:R-:W-:Y:S01]  /*02d0*/  NOP ;  /* 0x0000000000007918 */ /* 0x000fe20000000000 */
[----:B-12---:R-:W-:Y:S11]  /*02e0*/  @P1 BRA `(.L_x_1) ;  /* 0x00000000001c1947 */ /* 0x006ff60003800000 */
[----:B------:R-:W1:Y:S01]  /*02f0*/  LDS R8, [UR4+0x8] ;  /* 0x00000804ff087984 */ /* 0x000e620008000800 */
[----:B------:R-:W-:Y:S01]  /*0300*/  HFMA2.MMA R13, -RZ, RZ, 0, 6.67572021484375e-06 ;  /* 0x00000070ff0d7435 */ /* 0x000fe200000001ff */
[----:B------:R-:W-:Y:S02]  /*0310*/  MOV R14, UR24 ;  /* 0x00000018000e7c02 */ /* 0x000fe40008000f00 */
[----:B------:R-:W-:-:S05]  /*0320*/  MOV R15, UR25 ;  /* 0x00000019000f7c02 */ /* 0x000fca0008000f00 */
[----:B------:R2:W-:Y:S02]  /*0330*/  STS.64 [UR4], R14 ;  /* 0x0000000eff007988 */ /* 0x0005e40008000a04 */
[----:B-1----:R-:W-:-:S05]  /*0340*/  LOP3.LUT R8, R8, 0x10, R13, 0xd8, !PT ;  /* 0x0000001008087812 */ /* 0x002fca00078ed80d */
[----:B------:R2:W-:Y:S02]  /*0350*/  STS [UR4+0x8], R8 ;  /* 0x00000808ff007988 */ /* 0x0005e40008000804 */
.L_x_1:
[----:B------:R-:W-:Y:S05]  /*0360*/  BSYNC B0 ;  /* 0x0000000000007941 */ /* 0x000fea0003800000 */
.L_x_0:
[----:B------:R-:W-:Y:S01]  /*0370*/  BSSY B0, `(.L_x_2) ;  /* 0x000000f000007945 */ /* 0x000fe20003800000 */
[----:B--2---:R-:W-:Y:S02]  /*0380*/  SGXT R8, R10, 0x1 ;  /* 0x000000010a08781a */ /* 0x004fe40000000200 */
[----:B------:R-:W-:Y:S01]  /*0390*/  SGXT R10, R12, 0x1 ;  /* 0x000000010c0a781a */ /* 0x000fe20000000200 */
[----:B------:R-:W-:Y:S06]  /*03a0*/  @P1 BRA `(.L_x_3) ;  /* 0x0000000000241947 */ /* 0x000fec0003800000 */
[----:B------:R-:W1:Y:S01]  /*03b0*/  LDS R12, [UR4+0x34] ;  /* 0x00003404ff0c7984 */ /* 0x000e620008000800 */
[----:B------:R-:W-:-:S04]  /*03c0*/  MOV R13, 0xf000000 ;  /* 0x0f000000000d7802 */ /* 0x000fc80000000f00 */
[----:B-1----:R-:W-:-:S05]  /*03d0*/  LOP3.LUT R12, R12, 0xff000000, R13, 0xb8, !PT ;  /* 0xff0000000c0c7812 */ /* 0x002fca00078eb80d */
[----:B------:R1:W-:Y:S01]  /*03e0*/  STS [UR4+0x34], R12 ;  /* 0x0000340cff007988 */ /* 0x0003e20008000804 */
[----:B------:R-:W-:Y:S05]  /*03f0*/  @P1 BRA `(.L_x_4) ;  /* 0x0000000000181947 */ /* 0x000fea0003800000 */
[----:B------:R-:W2:Y:S01]  /*0400*/  LDS R13, [UR4+0x38] ;  /* 0x00003804ff0d7984 */ /* 0x000ea20008000800 */
[----:B-1----:R-:W-:-:S10]  /*0410*/  HFMA2.MMA R12, -RZ, RZ, 0, 8.94069671630859375e-07 ;  /* 0x0000000fff0c7435 */ /* 0x002fd400000001ff */
[----:B--2---:R-:W-:-:S05]  /*0420*/  LOP3.LUT R12, R13, 0xff, R12, 0xb8, !PT ;  /* 0x000000ff0d0c7812 */ /* 0x004fca00078eb80c */
[----:B------:R1:W-:Y:S02]  /*0430*/  STS [UR4+0x38], R12 ;  /* 0x0000380cff007988 */ /* 0x0003e40008000804 */
.L_x_3:
[----:B-1----:R-:W-:-:S05]  /*0440*/  @!P1 MOV R12, 0x3f ;  /* 0x0000003f000c9802 */ /* 0x002fca0000000f00 */
[----:B------:R2:W-:Y:S02]  /*0450*/  @!P1 STS [UR4+0x20], R12 ;  /* 0x0000200cff009988 */ /* 0x0005e40008000804 */
.L_x_4:
[----:B------:R-:W-:Y:S05]  /*0460*/  BSYNC B0 ;  /* 0x0000000000007941 */ /* 0x000fea0003800000 */
.L_x_2:
[----:B------:R-:W-:Y:S01]  /*0470*/  UIADD3 UR5, UR23, -0x1, URZ ;  /* 0xffffffff17057890 */ /* 0x000fe2000fffe03f */
[----:B------:R-:W-:Y:S04]  /*0480*/  BSSY B0, `(.L_x_5) ;  /* 0x0000009000007945 */ /* 0x000fe80003800000 */
[----:B------:R-:W-:Y:S07]  /*0490*/  @P1 BRA `(.L_x_6) ;  /* 0x00000000001c1947 */ /* 0x000fee0003800000 */
[----:B-12---:R-:W1:Y:S01]  /*04a0*/  LDS R12, [UR4+0x1c] ;  /* 0x00001c04ff0c7984 */ /* 0x006e620008000800 */
[----:B------:R-:W-:Y:S02]  /*04b0*/  MOV R14, UR5 ;  /* 0x00000005000e7c02 */ /* 0x000fe40008000f00 */
[----:B------:R-:W-:-:S03]  /*04c0*/  MOV R13, 0x200 ;  /* 0x00000200000d7802 */ /* 0x000fc60000000f00 */
[----:B------:R3:W-:Y:S04]  /*04d0*/  STS [UR4+0x24], R14 ;  /* 0x0000240eff007988 */ /* 0x0007e80008000804 */
[----:B------:R3:W-:Y:S01]  /*04e0*/  STS [UR4+0xc], R13 ;  /* 0x00000c0dff007988 */ /* 0x0007e20008000804 */
[----:B-1----:R-:W-:-:S05]  /*04f0*/  LOP3.LUT R12, R12, 0xf, RZ, 0xb8, !PT ;  /* 0x0000000f0c0c7812 */ /* 0x002fca00078eb8ff */
[----:B------:R3:W-:Y:S02]  /*0500*/  STS [UR4+0x1c], R12 ;  /* 0x00001c0cff007988 */ /* 0x0007e40008000804 */
.L_x_6:
[----:B------:R-:W-:Y:S05]  /*0510*/  BSYNC B0 ;  /* 0x0000000000007941 */ /* 0x000fea0003800000 */
.L_x_5:
[----:B------:R-:W-:Y:S04]  /*0520*/  BSSY B1, `(.L_x_7) ;  /* 0x000001e000017945 */ /* 0x000fe80003800000 */
[----:B------:R-:W-:Y:S04]  /*0530*/  BSSY B0, `(.L_x_8) ;  /* 0x0000019000007945 */ /* 0x000fe80003800000 */
[----:B------:R-:W-:Y:S05]  /*0540*/  @P1 BRA `(.L_x_9) ;  /* 0x00000000001c1947 */ /* 0x000fea0003800000 */
[----:B-123--:R-:W1:Y:S02]  /*0550*/  LDS R12, [UR4+0x34] ;  /* 0x00003404ff0c7984 */ /* 0x00ee640008000800 */
[----:B-1----:R-:W-:-:S05]  /*0560*/  LOP3.LUT R12, R12, 0x7, RZ, 0xb8, !PT ;  /* 0x000000070c0c7812 */ /* 0x002fca00078eb8ff */
[----:B------:R1:W-:Y:S01]  /*0570*/  STS [UR4+0x34], R12 ;  /* 0x0000340cff007988 */ /* 0x0003e20008000804 */
[----:B------:R-:W-:Y:S05]  /*0580*/  @P1 BRA `(.L_x_10) ;  /* 0x0000000000201947 */ /* 0x000fea0003800000 */
[----:B-1----:R-:W1:Y:S02]  /*0590*/  LDS R12, [UR4+0x34] ;  /* 0x00003404ff0c7984 */ /* 0x002e640008000800 */
[----:B-1----:R-:W-:-:S05]  /*05a0*/  LOP3.LUT R12, R12, 0x38, RZ, 0xb8, !PT ;  /* 0x000000380c0c7812 */ /* 0x002fca00078eb8ff */
[----:B------:R4:W-:Y:S02]  /*05b0*/  STS [UR4+0x34], R12 ;  /* 0x0000340cff007988 */ /* 0x0009e40008000804 */
.L_x_9:
[----:B------:R-:W-:Y:S05]  /*05c0*/  @P1 BRA `(.L_x_11) ;  /* 0x0000000000201947 */ /* 0x000fea0003800000 */
[----:B-1234-:R-:W1:Y:S01]  /*05d0*/  LDS R12, [UR4+0x8] ;  /* 0x00000804ff0c7984 */ /* 0x01ee620008000800 */
[----:B------:R-:W-:-:S10]  /*05e0*/  HFMA2.MMA R13, -RZ, RZ, 0, 0.00011444091796875 ;  /* 0x00000780ff0d7435 */ /* 0x000fd400000001ff */
[----:B-1----:R-:W-:-:S05]  /*05f0*/  LOP3.LUT R12, R12, 0x380, R13, 0xd8, !PT ;  /* 0x000003800c0c7812 */ /* 0x002fca00078ed80d */
[----:B------:R2:W-:Y:S02]  /*0600*/  STS [UR4+0x8], R12 ;  /* 0x0000080cff007988 */ /* 0x0005e40008000804 */
.L_x_10:
[----:B------:R-:W-:Y:S05]  /*0610*/  @P1 BRA `(.L_x_12) ;  /* 0x0000000000281947 */ /* 0x000fea0003800000 */
[----:B-12---:R-:W1:Y:S02]  /*0620*/  LDS R12, [UR4+0x8] ;  /* 0x00000804ff0c7984 */ /* 0x006e640008000800 */
[----:B-1----:R-:W-:-:S05]  /*0630*/  LOP3.LUT R12, R12, 0x1800, RZ, 0xb8, !PT ;  /* 0x000018000c0c7812 */ /* 0x002fca00078eb8ff */
[----:B------:R1:W-:Y:S02]  /*0640*/  STS [UR4+0x8], R12 ;  /* 0x0000080cff007988 */ /* 0x0003e40008000804 */
.L_x_11:
[----:B------:R-:W-:Y:S05]  /*0650*/  @P1 BREAK B0 ;  /* 0x0000000000001942 */ /* 0x000fea0003800000 */
[----:B------:R-:W-:Y:S05]  /*0660*/  @P1 BRA `(.L_x_13) ;  /* 0x0000000000241947 */ /* 0x000fea0003800000 */
[----:B---3--:R-:W3:Y:S01]  /*0670*/  LDS R13, [UR4+0x8] ;  /* 0x00000804ff0d7984 */ /* 0x008ee20008000800 */
[----:B-12-4-:R-:W-:-:S04]  /*0680*/  MOV R12, 0x6000 ;  /* 0x00006000000c7802 */ /* 0x016fc80000000f00 */
[----:B---3--:R-:W-:-:S04]  /*0690*/  LOP3.LUT R12, R13, 0x4000, R12, 0xd8, !PT ;  /* 0x000040000d0c7812 */ /* 0x008fc800078ed80c */
[----:B------:R-:W-:-:S05]  /*06a0*/  LOP3.LUT R12, R12, 0x400000, RZ, 0xb8, !PT ;  /* 0x004000000c0c7812 */ /* 0x000fca00078eb8ff */
[----:B------:R3:W-:Y:S02]  /*06b0*/  STS [UR4+0x8], R12 ;  /* 0x0000080cff007988 */ /* 0x0007e40008000804 */
.L_x_12:
[----:B------:R-:W-:Y:S05]  /*06c0*/  BSYNC B0 ;  /* 0x0000000000007941 */ /* 0x000fea0003800000 */
.L_x_8:
[----:B-123--:R-:W1:Y:S02]  /*06d0*/  @!P1 LDS R12, [UR4+0x8] ;  /* 0x00000804ff0c9984 */ /* 0x00ee640008000800 */
[----:B-1----:R-:W-:-:S05]  /*06e0*/  @!P1 LOP3.LUT R12, R12, 0x8000, RZ, 0xb8, !PT ;  /* 0x000080000c0c9812 */ /* 0x002fca00078eb8ff */
[----:B------:R1:W-:Y:S02]  /*06f0*/  @!P1 STS [UR4+0x8], R12 ;  /* 0x0000080cff009988 */ /* 0x0003e40008000804 */
.L_x_13:
[----:B------:R-:W-:Y:S05]  /*0700*/  BSYNC B1 ;  /* 0x0000000000017941 */ /* 0x000fea0003800000 */
.L_x_7:
[----:B------:R-:W-:Y:S05]  /*0710*/  WARPSYNC.ALL ;  /* 0x0000000000007948 */ /* 0x000fea0003800000 */
[----:B------:R-:W-:Y:S01]  /*0720*/  NOP ;  /* 0x0000000000007918 */ /* 0x000fe20000000000 */
[----:B------:R-:W-:Y:S05]  /*0730*/  @P0 BRA `(.L_x_14) ;  /* 0x0000000000280947 */ /* 0x000fea0003800000 */
[----:B-1234-:R-:W1:Y:S01]  /*0740*/  S2R R12, SR_LANEID ;  /* 0x00000000000c7919 */ /* 0x01ee620000000000 */
[----:B------:R-:W-:Y:S01]  /*0750*/  NOP ;  /* 0x0000000000007918 */ /* 0x000fe20000000000 */
[----:B-1----:R-:W-:-:S04]  /*0760*/  SHF.L.U32 R14, R12, 0x2, RZ ;  /* 0x000000020c0e7819 */ /* 0x002fc800000006ff */
[----:B------:R-:W-:Y:S01]  /*0770*/  IADD3 R12, P6, R14, UR20, RZ ;  /* 0x000000140e0c7c10 */ /* 0x000fe2000ffde0ff */
[----:B------:R-:W1:Y:S03]  /*0780*/  LDS R15, [R14+UR4] ;  /* 0x000000040e0f7984 */ /* 0x000e660008000800 */
[----:B------:R-:W-:-:S05]  /*0790*/  IADD3.X R13, RZ, UR21, RZ, P6, !PT ;  /* 0x00000015ff0d7c10 */ /* 0x000fca000b7fe4ff */
[----:B-1----:R1:W5:Y:S01]  /*07a0*/  ATOMG.E.EXCH.STRONG.GPU PT, RZ, [R12], R15 ;  /* 0x0000000f0cff73a8 */ /* 0x00236200041ee100 */
[----:B------:R-:W-:-:S04]  /*07b0*/  DEPBAR {5,4,3,2,1,0} ;  /* 0x0000003f0000791a */ /* 0x000fc80000000000 */
[----:B------:R1:W-:Y:S01]  /*07c0*/  UTMACCTL.IV [UR20] ;  /* 0x00000000140079b9 */ /* 0x0003e20008000000 */
[----:B------:R-:W-:Y:S01]  /*07d0*/  NOP ;  /* 0x0000000000007918 */ /* 0x000fe20000000000 */
.L_x_14:
[----:B-----5:R-:W-:Y:S01]  /*07e0*/  BAR.SYNC.DEFER_BLOCKING 0x0 ;  /* 0x0000000000007b1d */ /* 0x020fe20000010000 */
[----:B------:R-:W-:-:S05]  /*07f0*/  UIADD3 UR8, UP0, UR20, 0x80, URZ ;  /* 0x0000008014087890 */ /* 0x000fca000ff1e03f */
[----:B------:R-:W-:Y:S02]  /*0800*/  BSSY B1, `(.L_x_15) ;  /* 0x000000c000017945 */ /* 0x000fe40003800000 */
[----:B------:R-:W-:Y:S06]  /*0810*/  BAR.SYNC.DEFER_BLOCKING 0x0 ;  /* 0x0000000000007b1d */ /* 0x000fec0000010000 */
[----:B------:R1:W-:Y:S01]  /*0820*/  @!P0 STS [R0+UR4], RZ ;  /* 0x000000ff00008988 */ /* 0x0003e20008000804 */
[----:B------:R-:W-:Y:S01]  /*0830*/  NOP ;  /* 0x0000000000007918 */ /* 0x000fe20000000000 */
[----:B------:R-:W-:Y:S05]  /*0840*/  @P1 BRA `(.L_x_16) ;  /* 0x00000000001c1947 */ /* 0x000fea0003800000 */
[----:B-1234-:R-:W1:Y:S01]  /*0850*/  LDS R12, [UR4+0x8] ;  /* 0x00000804ff0c7984 */ /* 0x01ee620008000800 */
[----:B------:R-:W-:Y:S01]  /*0860*/  HFMA2.MMA R13, -RZ, RZ, 0, 6.67572021484375e-06 ;  /* 0x00000070ff0d7435 */ /* 0x000fe200000001ff */
[----:B------:R-:W-:Y:S02]  /*0870*/  MOV R14, UR6 ;  /* 0x00000006000e7c02 */ /* 0x000fe40008000f00 */
[----:B------:R-:W-:-:S05]  /*0880*/  MOV R15, UR7 ;  /* 0x00000007000f7c02 */ /* 0x000fca0008000f00 */
[----:B------:R2:W-:Y:S02]  /*0890*/  STS.64 [UR4], R14 ;  /* 0x0000000eff007988 */ /* 0x0005e40008000a04 */
[----:B-1----:R-:W-:-:S05]  /*08a0*/  LOP3.LUT R12, R12, 0x10, R13, 0xd8, !PT ;  /* 0x000000100c0c7812 */ /* 0x002fca00078ed80d */
[----:B------:R2:W-:Y:S02]  /*08b0*/  STS [UR4+0x8], R12 ;  /* 0x0000080cff007988 */ /* 0x0005e40008000804 */
.L_x_16:
[----:B-1----:R-:W-:Y:S05]  /*08c0*/  BSYNC B1 ;  /* 0x0000000000017941 */ /* 0x002fea0003800000 */
.L_x_15:
[----:B------:R-:W-:Y:S04]  /*08d0*/  BSSY B1, `(.L_x_17) ;  /* 0x0000034000017945 */ /* 0x000fe80003800000 */
[----:B------:R-:W-:Y:S04]  /*08e0*/  BSSY B2, `(.L_x_18) ;  /* 0x000002f000027945 */ /* 0x000fe80003800000 */
[----:B------:R-:W-:Y:S05]  /*08f0*/  @P1 BRA `(.L_x_19) ;  /* 0x0000000000241947 */ /* 0x000fea0003800000 */
[----:B--234-:R-:W1:Y:S01]  /*0900*/  LDS R12, [UR4+0x34] ;  /* 0x00003404ff0c7984 */ /* 0x01ce620008000800 */
[----:B------:R-:W-:-:S04]  /*0910*/  MOV R13, 0xf000000 ;  /* 0x0f000000000d7802 */ /* 0x000fc80000000f00 */
[----:B-1----:R-:W-:-:S05]  /*0920*/  LOP3.LUT R12, R12, 0xff000000, R13, 0xb8, !PT ;  /* 0xff0000000c0c7812 */ /* 0x002fca00078eb80d */
[----:B------:R1:W-:Y:S01]  /*0930*/  STS [UR4+0x34], R12 ;  /* 0x0000340cff007988 */ /* 0x0003e20008000804 */
[----:B------:R-:W-:Y:S05]  /*0940*/  @P1 BRA `(.L_x_20) ;  /* 0x00000000001c1947 */ /* 0x000fea0003800000 */
[----:B-1----:R-:W1:Y:S01]  /*0950*/  LDS R12, [UR4+0x38] ;  /* 0x00003804ff0c7984 */ /* 0x002e620008000800 */
[----:B------:R-:W-:-:S10]  /*0960*/  HFMA2.MMA R13, -RZ, RZ, 0, 8.94069671630859375e-07 ;  /* 0x0000000fff0d7435 */ /* 0x000fd400000001ff */
[----:B-1----:R-:W-:-:S05]  /*0970*/  LOP3.LUT R12, R12, 0xff, R13, 0xb8, !PT ;  /* 0x000000ff0c0c7812 */ /* 0x002fca00078eb80d */
[----:B------:R1:W-:Y:S02]  /*0980*/  STS [UR4+0x38], R12 ;  /* 0x0000380cff007988 */ /* 0x0003e40008000804 */
.L_x_19:
[----:B------:R-:W-:Y:S05]  /*0990*/  @P1 BRA `(.L_x_21) ;  /* 0x0000000000141947 */ /* 0x000fea0003800000 */
[----:B-1234-:R-:W-:-:S05]  /*09a0*/  MOV R12, 0x3f ;  /* 0x0000003f000c7802 */ /* 0x01efca0000000f00 */
[----:B------:R2:W-:Y:S02]  /*09b0*/  STS [UR4+0x20], R12 ;  /* 0x0000200cff007988 */ /* 0x0005e40008000804 */
.L_x_20:
[----:B------:R-:W-:Y:S05]  /*09c0*/  @P1 BRA `(.L_x_22) ;  /* 0x0000000000201947 */ /* 0x000fea0003800000 */
[----:B-12---:R-:W-:-:S05]  /*09d0*/  MOV R12, UR5 ;  /* 0x00000005000c7c02 */ /* 0x006fca0008000f00 */
[----:B------:R1:W-:Y:S02]  /*09e0*/  STS [UR4+0x24], R12 ;  /* 0x0000240cff007988 */ /* 0x0003e40008000804 */
.L_x_21:
[----:B------:R-:W-:Y:S05]  /*09f0*/  @P1 BRA `(.L_x_23) ;  /* 0x0000000000241947 */ /* 0x000fea0003800000 */
[----:B-1234-:R-:W1:Y:S01]  /*0a00*/  LDS R12, [UR4+0x1c] ;  /* 0x00001c04ff0c7984 */ /* 0x01ee620008000800 */
[----:B------:R-:W-:-:S07]  /*0a10*/  HFMA2.MMA R13, -RZ, RZ, 0, 1.52587890625e-05 ;  /* 0x00000100ff0d7435 */ /* 0x000fce00000001ff */
[----:B------:R3:W-:Y:S01]  /*0a20*/  STS [UR4+0xc], R13 ;  /* 0x00000c0dff007988 */ /* 0x0007e20008000804 */
[----:B-1----:R-:W-:-:S05]  /*0a30*/  LOP3.LUT R12, R12, 0xf, RZ, 0xb8, !PT ;  /* 0x0000000f0c0c7812 */ /* 0x002fca00078eb8ff */
[----:B------:R3:W-:Y:S02]  /*0a40*/  STS [UR4+0x1c], R12 ;  /* 0x00001c0cff007988 */ /* 0x0007e40008000804 */
.L_x_22:
[----:B------:R-:W-:Y:S05]  /*0a50*/  @P1 BRA `(.L_x_24) ;  /* 0x00000000001c1947 */ /* 0x000fea0003800000 */
[----:B-123--:R-:W1:Y:S02]  /*0a60*/  LDS R12, [UR4+0x34] ;  /* 0x00003404ff0c7984 */ /* 0x00ee640008000800 */
[----:B-1----:R-:W-:-:S05]  /*0a70*/  LOP3.LUT R12, R12, 0x7, RZ, 0xb8, !PT ;  /* 0x000000070c0c7812 */ /* 0x002fca00078eb8ff */
[----:B------:R1:W-:Y:S02]  /*0a80*/  STS [UR4+0x34], R12 ;  /* 0x0000340cff007988 */ /* 0x0003e40008000804 */
.L_x_23:
[----:B------:R-:W-:Y:S05]  /*0a90*/  @P1 BRA `(.L_x_25) ;  /* 0x0000000000201947 */ /* 0x000fea0003800000 */
[----:B-1234-:R-:W1:Y:S02]  /*0aa0*/  LDS R12, [UR4+0x34] ;  /* 0x00003404ff0c7984 */ /* 0x01ee640008000800 */
[----:B-1----:R-:W-:-:S05]  /*0ab0*/  LOP3.LUT R12, R12, 0x38, RZ, 0xb8, !PT ;  /* 0x000000380c0c7812 */ /* 0x002fca00078eb8ff */
[----:B------:R4:W-:Y:S02]  /*0ac0*/  STS [UR4+0x34], R12 ;  /* 0x0000340cff007988 */ /* 0x0009e40008000804 */
.L_x_24:
[----:B------:R-:W-:Y:S05]  /*0ad0*/  @P1 BRA `(.L_x_26) ;  /* 0x0000000000201947 */ /* 0x000fea0003800000 */
[----:B-1234-:R-:W1:Y:S01]  /*0ae0*/  LDS R12, [UR4+0x8] ;  /* 0x00000804ff0c7984 */ /* 0x01ee620008000800 */
[----:B------:R-:W-:-:S04]  /*0af0*/  MOV R13, 0x780 ;  /* 0x00000780000d7802 */ /* 0x000fc80000000f00 */
[----:B-1----:R-:W-:-:S05]  /*0b00*/  LOP3.LUT R12, R12, 0x500, R13, 0xd8, !PT ;  /* 0x000005000c0c7812 */ /* 0x002fca00078ed80d */
[----:B------:R1:W-:Y:S02]  /*0b10*/  STS [UR4+0x8], R12 ;  /* 0x0000080cff007988 */ /* 0x0003e40008000804 */
.L_x_25:
[----:B------:R-:W-:Y:S05]  /*0b20*/  @P1 BRA `(.L_x_27) ;  /* 0x0000000000281947 */ /* 0x000fea0003800000 */
[----:B-1234-:R-:W1:Y:S02]  /*0b30*/  LDS R12, [UR4+0x8] ;  /* 0x00000804ff0c7984 */ /* 0x01ee640008000800 */
[----:B-1----:R-:W-:-:S05]  /*0b40*/  LOP3.LUT R12, R12, 0x1800, RZ, 0xb8, !PT ;  /* 0x000018000c0c7812 */ /* 0x002fca00078eb8ff */
[----:B------:R1:W-:Y:S02]  /*0b50*/  STS [UR4+0x8], R12 ;  /* 0x0000080cff007988 */ /* 0x0003e40008000804 */
.L_x_26:
[----:B------:R-:W-:Y:S05]  /*0b60*/  @P1 BREAK B2 ;  /* 0x0000000000021942 */ /* 0x000fea0003800000 */
[----:B------:R-:W-:Y:S05]  /*0b70*/  @P1 BRA `(.L_x_28) ;  /* 0x0000000000241947 */ /* 0x000fea0003800000 */
[----:B-1234-:R-:W1:Y:S01]  /*0b80*/  LDS R12, [UR4+0x8] ;  /* 0x00000804ff0c7984 */ /* 0x01ee620008000800 */
[----:B------:R-:W-:-:S10]  /*0b90*/  HFMA2.MMA R13, -RZ, RZ, 0, 512 ;  /* 0x00006000ff0d7435 */ /* 0x000fd400000001ff */
[----:B-1----:R-:W-:-:S04]  /*0ba0*/  LOP3.LUT R12, R12, 0x2000, R13, 0xd8, !PT ;  /* 0x000020000c0c7812 */ /* 0x002fc800078ed80d */
[----:B------:R-:W-:-:S05]  /*0bb0*/  LOP3.LUT R12, R12, 0x400000, RZ, 0xb8, !PT ;  /* 0x004000000c0c7812 */ /* 0x000fca00078eb8ff */
[----:B------:R1:W-:Y:S02]  /*0bc0*/  STS [UR4+0x8], R12 ;  /* 0x0000080cff007988 */ /* 0x0003e40008000804 */
.L_x_27:
[----:B------:R-:W-:Y:S05]  /*0bd0*/  BSYNC B2 ;  /* 0x0000000000027941 */ /* 0x000fea0003800000 */
.L_x_18:
[----:B-1234-:R-:W1:Y:S02]  /*0be0*/  @!P1 LDS R12, [UR4+0x8] ;  /* 0x00000804ff0c9984 */ /* 0x01ee640008000800 */
[----:B-1----:R-:W-:-:S05]  /*0bf0*/  @!P1 LOP3.LUT R12, R12, 0x8000, RZ, 0xb8, !PT ;  /* 0x000080000c0c9812 */ /* 0x002fca00078eb8ff */
[----:B------:R1:W-:Y:S02]  /*0c00*/  @!P1 STS [UR4+0x8], R12 ;  /* 0x0000080cff009988 */ /* 0x0003e40008000804 */
.L_x_28:
[----:B------:R-:W-:Y:S05]  /*0c10*/  BSYNC B1 ;  /* 0x0000000000017941 */ /* 0x000fea0003800000 */
.L_x_17:
[----:B------:R-:W-:Y:S05]  /*0c20*/  WARPSYNC.ALL ;  /* 0x0000000000007948 */ /* 0x000fea0003800000 */
[----:B------:R-:W-:Y:S01]  /*0c30*/  NOP ;  /* 0x0000000000007918 */ /* 0x000fe20000000000 */
[----:B------:R-:W-:Y:S05]  /*0c40*/  @P0 BRA `(.L_x_29) ;  /* 0x00000000003c0947 */ /* 0x000fea0003800000 */
[----:B-1234-:R-:W1:Y:S01]  /*0c50*/  S2R R12, SR_LANEID ;  /* 0x00000000000c7919 */ /* 0x01ee620000000000 */
[----:B------:R-:W-:Y:S01]  /*0c60*/  NOP ;  /* 0x0000000000007918 */ /* 0x000fe20000000000 */
[----:B------:R-:W-:Y:S02]  /*0c70*/  P2R R14, PR, RZ, 0x1 ;  /* 0x00000001ff0e7803 */ /* 0x000fe40000000000 */
[----:B------:R-:W-:Y:S02]  /*0c80*/  PLOP3.LUT P0, PT, PT, PT, UP0, 0x80, 0x0 ;  /* 0x000000000000781c */ /* 0x000fe40003f0f008 */
[----:B-1----:R-:W-:-:S04]  /*0c90*/  SHF.L.U32 R15, R12, 0x2, RZ ;  /* 0x000000020c0f7819 */ /* 0x002fc800000006ff */
[----:B------:R-:W-:Y:S02]  /*0ca0*/  IADD3 R12, P6, R15, UR8, RZ ;  /* 0x000000080f0c7c10 */ /* 0x000fe4000ffde0ff */
[----:B------:R-:W1:Y:S01]  /*0cb0*/  LDS R15, [R15+UR4] ;  /* 0x000000040f0f7984 */ /* 0x000e620008000800 */
[----:B------:R-:W-:Y:S01]  /*0cc0*/  UIADD3 UR6, UP0, UR20, 0x80, URZ ;  /* 0x0000008014067890 */ /* 0x000fe2000ff1e03f */
[----:B------:R-:W-:Y:S02]  /*0cd0*/  IADD3.X R13, RZ, UR21, RZ, P6, P0 ;  /* 0x00000015ff0d7c10 */ /* 0x000fe4000b7e04ff */
[----:B------:R-:W-:Y:S01]  /*0ce0*/  ISETP.NE.AND P0, PT, R14, RZ, PT ;  /* 0x000000ff0e00720c */ /* 0x000fe20003f05270 */
[----:B------:R-:W-:Y:S02]  /*0cf0*/  UIADD3.X UR7, URZ, UR21, URZ, UP0, !UPT ;  /* 0x000000153f077290 */ /* 0x000fe400087fe43f */
[----:B-1----:R1:W5:Y:S01]  /*0d00*/  ATOMG.E.EXCH.STRONG.GPU PT, RZ, [R12], R15 ;  /* 0x0000000f0cff73a8 */ /* 0x00236200041ee100 */
[----:B------:R-:W-:-:S06]  /*0d10*/  DEPBAR {5,4,3,2,1,0} ;  /* 0x0000003f0000791a */ /* 0x000fcc0000000000 */
[----:B------:R1:W-:Y:S01]  /*0d20*/  UTMACCTL.IV [UR6] ;  /* 0x00000000060079b9 */ /* 0x0003e20008000000 */
[----:B------:R-:W-:Y:S02]  /*0d30*/  NOP ;  /* 0x0000000000007918 */ /* 0x000fe40000000000 */
.L_x_29:
[----:B-----5:R-:W-:Y:S01]  /*0d40*/  BAR.SYNC.DEFER_BLOCKING 0x0 ;  /* 0x0000000000007b1d */ /* 0x020fe20000010000 */
[----:B------:R-:W-:Y:S02]  /*0d50*/  ELECT P6, URZ, PT ;  /* 0x00000000003f782f */ /* 0x000fe400038c0000 */
[----:B-1234-:R-:W-:Y:S01]  /*0d60*/  @!P1 MOV R12, 0x400 ;  /* 0x00000400000c9802 */ /* 0x01efe20000000f00 */
[----:B------:R-:W-:Y:S01]  /*0d70*/  USHF.L.U32 UR7, UR22, 0x6, URZ ;  /* 0x0000000616077899 */ /* 0x000fe2000800063f */
[----:B------:R-:W-:Y:S01]  /*0d80*/  LOP3.LUT R13, R10, 0x48, RZ, 0xc0, !PT ;  /* 0x000000480a0d7812 */ /* 0x000fe200078ec0ff */
[----:B------:R-:W-:Y:S01]  /*0d90*/  VOTEU.ALL UP0, P1 ;  /* 0x00000000003f7886 */ /* 0x000fe20000800000 */
[----:B------:R-:W-:Y:S01]  /*0da0*/  UMOV UR8, 0x1 ;  /* 0x0000000100087882 */ /* 0x000fe20000000000 */
[----:B------:R-:W-:Y:S01]  /*0db0*/  VOTEU.ALL UP2, P1 ;  /* 0x00000000003f7886 */ /* 0x000fe20000840000 */
[----:B------:R-:W-:Y:S02]  /*0dc0*/  ISETP.LT.U32.AND P6, PT, R250, 0x20, P6 ;  /* 0x00000020fa00780c */ /* 0x000fe400037c1070 */
[----:B------:R-:W-:-:S04]  /*0dd0*/  @!UP0 UIADD3 UR8, -UR8, 0x100000, URZ ;  /* 0x0010000008088890 */ /* 0x000fc8000fffe13f */
[----:B------:R-:W-:Y:S02]  /*0de0*/  @!UP0 USHF.L.U32 UR9, UR8, 0xb, URZ ;  /* 0x0000000b08098899 */ /* 0x000fe4000800063f */
[----:B------:R-:W-:-:S05]  /*0df0*/  @!UP0 USHF.L.U32 UR8, UR8, 0x1, URZ ;  /* 0x0000000108088899 */ /* 0x000fca000800063f */
[----:B------:R-:W-:Y:S01]  /*0e00*/  VOTEU.ANY UP1, P6 ;  /* 0x00000000003f7886 */ /* 0x000fe20003020100 */
[----:B------:R-:W1:Y:S06]  /*0e10*/  FENCE.VIEW.ASYNC.S ;  /* 0x00000000000073c6 */ /* 0x000e6c0000000000 */
[----:B-1----:R1:W2:Y:S02]  /*0e20*/  @!UP2 SYNCS.EXCH.64 URZ, [UR4+0x400], UR8 ;  /* 0x00040008043fa5b2 */ /* 0x0022a40008000100 */
[----:B--2---:R-:W-:Y:S01]  /*0e30*/  BAR.SYNC.DEFER_BLOCKING 0x0 ;  /* 0x0000000000007b1d */ /* 0x004fe20000010000 */
[----:B------:R-:W-:-:S05]  /*0e40*/  @UP1 UIADD3 UR5, UR4, 0x400, URZ ;  /* 0x0000040004051890 */ /* 0x000fca000fffe03f */
[----:B------:R-:W-:Y:S01]  /*0e50*/  VOTEU.ANY UP2, P6 ;  /* 0x00000000003f7886 */ /* 0x000fe20003040100 */
[----:B------:R-:W-:Y:S01]  /*0e60*/  @UP1 UMOV UR6, URZ ;  /* 0x0000003f00061c82 */ /* 0x000fe20008000000 */
[----:B------:R1:W-:Y:S01]  /*0e70*/  @!P1 SYNCS.ARRIVE.TRANS64 RZ, [UR4+0x400], R12 ;  /* 0x0004000cffff99a7 */ /* 0x0003e20008000004 */
[----:B------:R-:W-:Y:S06]  /*0e80*/  BAR.SYNC.DEFER_BLOCKING 0x0 ;  /* 0x0000000000007b1d */ /* 0x000fec0000010000 */
[----:B------:R1:W-:Y:S02]  /*0e90*/  @UP2 UTMALDG.2D [UR4], [UR20] ;  /* 0x00000004140025b4 */ /* 0x0003e40008008000 */
[----:B------:R-:W-:Y:S06]  /*0ea0*/  BAR.SYNC.DEFER_BLOCKING 0x0 ;  /* 0x0000000000007b1d */ /* 0x000fec0000010000 */
[----:B------:R-:W2:Y:S02]  /*0eb0*/  SYNCS.PHASECHK.TRANS64.TRYWAIT P6, [UR4+0x400], RZ ;  /* 0x000400ffff0075a7 */ /* 0x000ea400080c0144 */
[----:B-12---:R-:W-:Y:S05]  /*0ec0*/  @!P6 BRA `(.L_x_30) ;  /* 0x0000008400f8e947 */ /* 0x006fea0003800000 */
.L_x_45:
[----:B------:R-:W-:Y:S01]  /*0ed0*/  BAR.SYNC.DEFER_BLOCKING 0x0 ;  /* 0x0000000000007b1d */ /* 0x000fe20000010000 */
[----:B------:R-:W-:Y:S02]  /*0ee0*/  SHF.L.U32 R6, R6, 0x3, RZ ;  /* 0x0000000306067819 */ /* 0x000fe400000006ff */
[----:B------:R-:W-:Y:S02]  /*0ef0*/  ELECT P6, URZ, PT ;  /* 0x00000000003f782f */ /* 0x000fe400038c0000 */
[----:B------:R-:W-:Y:S01]  /*0f00*/  LOP3.LUT R13, R13, 0x1c, R0, 0x78, !PT ;  /* 0x0000001c0d0d7812 */ /* 0x000fe200078e7800 */
[----:B------:R-:W-:Y:S01]  /*0f10*/  UIADD3 UR11, UR7, 0x10, URZ ;  /* 0x00000010070b7890 */ /* 0x000fe2000fffe03f */
[----:B------:R-:W-:Y:S01]  /*0f20*/  @!P1 MOV R16, 0x400 ;  /* 0x0000040000109802 */ /* 0x000fe20000000f00 */
[----:B------:R-:W-:Y:S01]  /*0f30*/  UMOV UR12, 0x1 ;  /* 0x00000001000c7882 */ /* 0x000fe20000000000 */
[----:B------:R-:W-:Y:S01]  /*0f40*/  LOP3.LUT R13, R13, R6, RZ, 0xfc, !PT ;  /* 0x000000060d0d7212 */ /* 0x000fe200078efcff */
[----:B------:R-:W-:Y:S01]  /*0f50*/  VOTEU.ALL UP2, P1 ;  /* 0x00000000003f7886 */ /* 0x000fe20000840000 */
[----:B------:R-:W-:-:S04]  /*0f60*/  @!UP0 UIADD3 UR12, -UR12, 0x100000, URZ ;  /* 0x001000000c0c8890 */ /* 0x000fc8000fffe13f */
[----:B------:R-:W-:Y:S02]  /*0f70*/  @!UP0 USHF.L.U32 UR13, UR12, 0xb, URZ ;  /* 0x0000000b0c0d8899 */ /* 0x000fe4000800063f */
[----:B------:R-:W-:Y:S01]  /*0f80*/  @!UP0 USHF.L.U32 UR12, UR12, 0x1, URZ ;  /* 0x000000010c0c8899 */ /* 0x000fe2000800063f */
[----:B------:R-:W-:Y:S01]  /*0f90*/  UMOV UR8, UR4 ;  /* 0x0000000400087c82 */ /* 0x000fe20008000000 */
[----:B------:R-:W-:Y:S02]  /*0fa0*/  LOP3.LUT R8, R13, 0x24, R8, 0x78, !PT ;  /* 0x000000240d087812 */ /* 0x000fe400078e7808 */
[----:B------:R-:W-:Y:S02]  /*0fb0*/  ISETP.LT.U32.AND P6, PT, R250, 0x20, P6 ;  /* 0x00000020fa00780c */ /* 0x000fe400037c1070 */
[----:B------:R-:W-:Y:S01]  /*0fc0*/  LEA R10, R8, UR4, 0x2 ;  /* 0x00000004080a7c11 */ /* 0x000fe2000f8e10ff */
[----:B------:R-:W1:Y:S04]  /*0fd0*/  @!P1 SYNCS.CCTL.IV [UR4+0x400] ;  /* 0x00040000ff0099b1 */ /* 0x000e680008000004 */
[----:B-1----:R1:W2:Y:S06]  /*0fe0*/  LDSM.16.M88.4 R12, [R10] ;  /* 0x000000000a0c783b */ /* 0x0022ac0000000200 */
[----:B------:R-:W-:Y:S01]  /*0ff0*/  VOTEU.ANY UP1, P6 ;  /* 0x00000000003f7886 */ /* 0x000fe20003020100 */
[----:B------:R-:W-:Y:S01]  /*1000*/  VOTEU.ANY UP3, P6 ;  /* 0x00000000003f7886 */ /* 0x000fe20003060100 */
[----:B------:R-:W-:Y:S03]  /*1010*/  BAR.SYNC.DEFER_BLOCKING 0x0 ;  /* 0x0000000000007b1d */ /* 0x000fe60000010000 */
[----:B------:R-:W-:-:S03]  /*1020*/  @UP1 UIADD3 UR9, UR4, 0x400, URZ ;  /* 0x0000040004091890 */ /* 0x000fc6000fffe03f */
[----:B------:R-:W-:Y:S01]  /*1030*/  @UP1 UMOV UR10, 0x10 ;  /* 0x00000010000a1882 */ /* 0x000fe20000000000 */
[----:B------:R-:W3:Y:S02]  /*1040*/  FENCE.VIEW.ASYNC.S ;  /* 0x00000000000073c6 */ /* 0x000ee40000000000 */
[----:B---3--:R1:W3:Y:S02]  /*1050*/  @!UP2 SYNCS.EXCH.64 URZ, [UR4+0x400], UR12 ;  /* 0x0004000c043fa5b2 */ /* 0x0082e40008000100 */
[----:B---3--:R-:W-:Y:S06]  /*1060*/  BAR.SYNC.DEFER_BLOCKING 0x0 ;  /* 0x0000000000007b1d */ /* 0x008fec0000010000 */
[----:B------:R1:W-:Y:S02]  /*1070*/  @!P1 SYNCS.ARRIVE.TRANS64 RZ, [UR4+0x400], R16 ;  /* 0x00040010ffff99a7 */ /* 0x0003e40008000004 */
[----:B------:R-:W-:Y:S06]  /*1080*/  BAR.SYNC.DEFER_BLOCKING 0x0 ;  /* 0x0000000000007b1d */ /* 0x000fec0000010000 */
[----:B------:R1:W-:Y:S02]  /*1090*/  @UP3 UTMALDG.2D [UR8], [UR20] ;  /* 0x00000008140035b4 */ /* 0x0003e40008008000 */
[----:B------:R-:W-:Y:S06]  /*10a0*/  BAR.SYNC.DEFER_BLOCKING 0x0 ;  /* 0x0000000000007b1d */ /* 0x000fec0000010000 */
[----:B------:R-:W3:Y:S02]  /*10b0*/  SYNCS.PHASECHK.TRANS64.TRYWAIT P6, [UR4+0x400], RZ ;  /* 0x000400ffff0075a7 */ /* 0x000ee400080c0144 */
[----:B-123--:R-:W-:Y:S05]  /*10c0*/  @!P6 BRA `(.L_x_31) ;  /* 0x000000840084e947 */ /* 0x00efea0003800000 */
.L_x_46:
[----:B------:R-:W-:Y:S01]  /*10d0*/  BAR.SYNC.DEFER_BLOCKING 0x0 ;  /* 0x0000000000007b1d */ /* 0x000fe20000010000 */
[----:B------:R-:W-:Y:S02]  /*10e0*/  ELECT P6, URZ, PT ;  /* 0x00000000003f782f */ /* 0x000fe400038c0000 */
[----:B------:R-:W-:Y:S01]  /*10f0*/  @!P1 MOV R20, 0x400 ;  /* 0x0000040000149802 */ /* 0x000fe20000000f00 */
[----:B------:R-:W-:Y:S01]  /*1100*/  UIADD3 UR15, UR7, 0x20, URZ ;  /* 0x00000020070f7890 */ /* 0x000fe2000fffe03f */
[----:B------:R-:W-:Y:S01]  /*1110*/  ISETP.LT.U32.AND P6, PT, R250, 0x20, P6 ;  /* 0x00000020fa00780c */ /* 0x000fe200037c1070 */
[----:B------:R-:W-:Y:S01]  /*1120*/  UMOV UR8, 0x1 ;  /* 0x0000000100087882 */ /* 0x000fe20000000000 */
[----:B------:R-:W-:Y:S01]  /*1130*/  VOTEU.ALL UP2, P1 ;  /* 0x00000000003f7886 */ /* 0x000fe20000840000 */
[----:B------:R-:W-:-:S04]  /*1140*/  @!UP0 UIADD3 UR8, -UR8, 0x100000, URZ ;  /* 0x0010000008088890 */ /* 0x000fc8000fffe13f */
[----:B------:R-:W-:Y:S02]  /*1150*/  @!UP0 USHF.L.U32 UR9, UR8, 0xb, URZ ;  /* 0x0000000b08098899 */ /* 0x000fe4000800063f */
[----:B------:R-:W-:Y:S01]  /*1160*/  @!UP0 USHF.L.U32 UR8, UR8, 0x1, URZ ;  /* 0x0000000108088899 */ /* 0x000fe2000800063f */
[----:B------:R-:W-:-:S03]  /*1170*/  UMOV UR12, UR4 ;  /* 0x00000004000c7c82 */ /* 0x000fc60008000000 */
[----:B------:R-:W-:Y:S01]  /*1180*/  VOTEU.ANY UP1, P6 ;  /* 0x00000000003f7886 */ /* 0x000fe20003020100 */
[----:B------:R-:W-:-:S04]  /*1190*/  VOTEU.ANY UP3, P6 ;  /* 0x00000000003f7886 */ /* 0x000fc80003060100 */
[----:B------:R-:W-:Y:S02]  /*11a0*/  @UP1 UIADD3 UR13, UR4, 0x400, URZ ;  /* 0x00000400040d1890 */ /* 0x000fe4000fffe03f */
[----:B------:R-:W1:Y:S02]  /*11b0*/  @!P1 SYNCS.CCTL.IV [UR4+0x400] ;  /* 0x00040000ff0099b1 */ /* 0x000e640008000004 */
[----:B-1----:R1:W2:Y:S01]  /*11c0*/  LDSM.16.M88.4 R16, [R10] ;  /* 0x000000000a10783b */ /* 0x0022a20000000200 */
[----:B------:R-:W-:Y:S01]  /*11d0*/  @UP1 UMOV UR14, 0x20 ;  /* 0x00000020000e1882 */ /* 0x000fe20000000000 */
[----:B------:R-:W-:Y:S06]  /*11e0*/  BAR.SYNC.DEFER_BLOCKING 0x0 ;  /* 0x0000000000007b1d */ /* 0x000fec0000010000 */
        /* <DEDUP_REMOVED lines=9> */
.L_x_47:
        /* <DEDUP_REMOVED lines=27> */
.L_x_48:
[----:B------:R-:W-:Y:S01]  /*1430*/  BAR.SYNC.DEFER_BLOCKING 0x0 ;  /* 0x0000000000007b1d */ /* 0x000fe20000010000 */
[----:B------:R-:W-:Y:S01]  /*1440*/  UIADD3 UR5, -UR7, UR23, URZ ;  /* 0x0000001707057290 */ /* 0x000fe2000fffe13f */
[----:B------:R-:W-:Y:S01]  /*1450*/  FADD R12, RZ, -R12 ;  /* 0x8000000cff0c7221 */ /* 0x000fe20000000000 */
[----:B------:R-:W-:Y:S01]  /*1460*/  FADD R13, RZ, -R13 ;  /* 0x8000000dff0d7221 */ /* 0x000fe20000000000 */
[----:B------:R-:W-:Y:S01]  /*1470*/  FADD R14, RZ, -R14 ;  /* 0x8000000eff0e7221 */ /* 0x000fe20000000000 */
[----:B------:R-:W-:Y:S01]  /*1480*/  UISETP.GE.AND UP1, UPT, UR5, 0x3, UPT ;  /* 0x000000030500788c */ /* 0x000fe2000bf26270 */
[----:B------:R-:W-:Y:S01]  /*1490*/  FADD R15, RZ, -R15 ;  /* 0x8000000fff0f7221 */ /* 0x000fe20000000000 */
[----:B------:R-:W-:Y:S01]  /*14a0*/  FADD R16, RZ, -R16 ;  /* 0x80000010ff107221 */ /* 0x000fe20000000000 */
[----:B------:R-:W-:Y:S01]  /*14b0*/  FADD R28, RZ, -R17 ;  /* 0x80000011ff1c7221 */ /* 0x000fe20000000000 */
[----:B------:R-:W-:Y:S01]  /*14c0*/  FADD R18, RZ, -R18 ;  /* 0x80000012ff127221 */ /* 0x000fe20000000000 */
[----:B------:R-:W-:Y:S01]  /*14d0*/  FADD R19, RZ, -R19 ;  /* 0x80000013ff137221 */ /* 0x000fe20000000000 */
[----:B------:R-:W-:Y:S01]  /*14e0*/  PLOP3.LUT P6, PT, PT, PT, UP1, 0x80, 0x0 ;  /* 0x000000000000781c */ /* 0x000fe20003fcf018 */
[----:B------:R-:W-:Y:S01]  /*14f0*/  FADD R20, RZ, -R20 ;  /* 0x80000014ff147221 */ /* 0x000fe20000000000 */
[----:B------:R-:W-:Y:S01]  /*1500*/  FADD R21, RZ, -R21 ;  /* 0x80000015ff157221 */ /* 0x000fe20000000000 */
[----:B------:R-:W-:Y:S01]  /*1510*/  FADD R22, RZ, -R22 ;  /* 0x80000016ff167221 */ /* 0x000fe20000000000 */
[----:B------:R-:W-:Y:S01]  /*1520*/  FADD R23, RZ, -R23 ;  /* 0x80000017ff177221 */ /* 0x000fe20000000000 */
[----:B------:R-:W-:-:S02]  /*1530*/  LOP3.LUT R17, R0, 0x1c, RZ, 0xc0, !PT ;  /* 0x0000001c00117812 */ /* 0x000fc400078ec0ff */
[----:B------:R-:W-:Y:S02]  /*1540*/  FSEL R84, R12, RZ, P2 ;  /* 0x000000ff0c547208 */ /* 0x000fe40001000000 */
[----:B------:R-:W-:Y:S02]  /*1550*/  FSEL R85, R13, RZ, P3 ;  /* 0x000000ff0d557208 */ /* 0x000fe40001800000 */
[----:B------:R-:W-:Y:S01]  /*1560*/  FSEL R86, R14, RZ, P4 ;  /* 0x000000ff0e567208 */ /* 0x000fe20002000000 */
[----:B------:R-:W1:Y:S02]  /*1570*/  @!P1 SYNCS.CCTL.IV [UR4+0x400] ;  /* 0x00040000ff0099b1 */ /* 0x000e640008000004 */
[----:B-1----:R-:W1:Y:S01]  /*1580*/  LDSM.16.M88.4 R24, [R10] ;  /* 0x000000000a18783b */ /* 0x002e620000000200 */
[----:B------:R-:W-:Y:S02]  /*1590*/  FSEL R87, R15, RZ, P5 ;  /* 0x000000ff0f577208 */ /* 0x000fe40002800000 */
[----:B------:R-:W-:-:S02]  /*15a0*/  FSEL R16, R16, RZ, P2 ;  /* 0x000000ff10107208 */ /* 0x000fc40001000000 */
[----:B------:R-:W-:Y:S02]  /*15b0*/  FSEL R28, R28, RZ, P3 ;  /* 0x000000ff1c1c7208 */ /* 0x000fe40001800000 */
[----:B------:R-:W-:Y:S02]  /*15c0*/  FSEL R18, R18, RZ, P4 ;  /* 0x000000ff12127208 */ /* 0x000fe40002000000 */
[----:B------:R-:W-:Y:S02]  /*15d0*/  FSEL R19, R19, RZ, P5 ;  /* 0x000000ff13137208 */ /* 0x000fe40002800000 */
[----:B------:R-:W-:Y:S02]  /*15e0*/  FSEL R20, R20, RZ, P2 ;  /* 0x000000ff14147208 */ /* 0x000fe40001000000 */
[----:B------:R-:W-:Y:S02]  /*15f0*/  FSEL R21, R21, RZ, P3 ;  /* 0x000000ff15157208 */ /* 0x000fe40001800000 */
[----:B------:R-:W-:-:S02]  /*1600*/  FSEL R22, R22, RZ, P4 ;  /* 0x000000ff16167208 */ /* 0x000fc40002000000 */
[----:B------:R-:W-:Y:S01]  /*1610*/  FSEL R23, R23, RZ, P5 ;  /* 0x000000ff17177208 */ /* 0x000fe20002800000 */
[----:B-1----:R-:W-:Y:S01]  /*1620*/  FADD R24, RZ, -R24 ;  /* 0x80000018ff187221 */ /* 0x002fe20000000000 */
[----:B------:R-:W-:Y:S01]  /*1630*/  FADD R25, RZ, -R25 ;  /* 0x80000019ff197221 */ /* 0x000fe20000000000 */
[----:B------:R-:W-:Y:S01]  /*1640*/  FADD R26, RZ, -R26 ;  /* 0x8000001aff1a7221 */ /* 0x000fe20000000000 */
[----:B------:R-:W-:Y:S02]  /*1650*/  FADD R27, RZ, -R27 ;  /* 0x8000001bff1b7221 */ /* 0x000fe40000000000 */
[----:B------:R-:W-:Y:S02]  /*1660*/  FSEL R24, R24, RZ, P2 ;  /* 0x000000ff18187208 */ /* 0x000fe40001000000 */
[----:B------:R-:W-:Y:S02]  /*1670*/  FSEL R25, R25, RZ, P3 ;  /* 0x000000ff19197208 */ /* 0x000fe40001800000 */
[----:B------:R-:W-:-:S02]  /*1680*/  FSEL R26, R26, RZ, P4 ;  /* 0x000000ff1a1a7208 */ /* 0x000fc40002000000 */
[----:B------:R-:W-:Y:S01]  /*1690*/  FSEL R27, R27, RZ, P5 ;  /* 0x000000ff1b1b7208 */ /* 0x000fe20002800000 */
[----:B------:R-:W-:Y:S06]  /*16a0*/  @!P6 BRA `(.L_x_34) ;  /* 0x000000100008e947 */ /* 0x000fec0003800000 */
[----:B------:R-:W-:Y:S01]  /*16b0*/  LOP3.LUT R10, R250, 0x1f, RZ, 0xc0, !PT ;  /* 0x0000001ffa0a7812 */ /* 0x000fe200078ec0ff */
[----:B------:R-:W-:Y:S01]  /*16c0*/  UISETP.LT.U32.AND UP1, UPT, UR5, 0x10, UPT ;  /* 0x000000100500788c */ /* 0x000fe2000bf21070 */
[C---:B------:R-:W-:Y:S02]  /*16d0*/  IADD3 R45, P6, -R9.reuse, -0xa, RZ ;  /* 0xfffffff6092d7810 */ /* 0x040fe40007fde1ff */
[----:B------:R-:W-:Y:S02]  /*16e0*/  CS2R R36, SRZ ;  /* 0x0000000000247805 */ /* 0x000fe4000001ff00 */
[----:B------:R-:W-:Y:S01]  /*16f0*/  ISETP.GE.U32.AND P4, PT, R10, 0x10, PT ;  /* 0x000000100a00780c */ /* 0x000fe20003f86070 */
[----:B------:R-:W-:Y:S01]  /*1700*/  USEL UR6, UR5, 0x10, UP1 ;  /* 0x0000001005067887 */ /* 0x000fe20008800000 */
[----:B------:R-:W-:Y:S01]  /*1710*/  MOV R40, 0xffffffff ;  /* 0xffffffff00287802 */ /* 0x000fe20000000f00 */
[----:B------:R-:W-:Y:S01]  /*1720*/  ULEA UR8, UR22, 0x1000, 0x11 ;  /* 0x0000100016087891 */ /* 0x000fe2000f8e883f */
[----:B------:R-:W-:Y:S01]  /*1730*/  SHF.R.U32.HI R10, RZ, 0x5, R250 ;  /* 0x00000005ff0a7819 */ /* 0x000fe200000116fa */
[----:B------:R-:W-:Y:S01]  /*1740*/  UIADD3 UR6, UP1, -UR6, 0x2, URZ ;  /* 0x0000000206067890 */ /* 0x000fe2000ff3e13f */
[----:B------:R-:W-:Y:S01]  /*1750*/  IADD3 R43, P3, -R9, -0x6, RZ ;  /* 0xfffffffa092b7810 */ /* 0x000fe20007f7e1ff */
[----:B------:R-:W-:Y:S01]  /*1760*/  ULDC.64 UR16, c[0x0][0x208] ;  /* 0x0000820000107ab9 */ /* 0x000fe20000000a00 */
[----:B------:R-:W-:Y:S01]  /*1770*/  IADD3.X R44, R40, -0x1, RZ, P6, !PT ;  /* 0xffffffff282c7810 */ /* 0x000fe200037fe4ff */
[----:B------:R-:W-:Y:S01]  /*1780*/  UIADD3.X UR9, URZ, -0x1, URZ, UP1, !UPT ;  /* 0xffffffff3f097890 */ /* 0x000fe20008ffe43f */
[----:B------:R-:W-:-:S02]  /*1790*/  LEA R29, R2, UR4, 0x3 ;  /* 0x00000004021d7c11 */ /* 0x000fc4000f8e18ff */
[C---:B------:R-:W-:Y:S02]  /*17a0*/  IADD3 R41, P2, -R9.reuse, -0x2, RZ ;  /* 0xfffffffe09297810 */ /* 0x040fe40007f5e1ff */
[C---:B------:R-:W-:Y:S02]  /*17b0*/  IADD3 R39, P6, -R9.reuse, 0x2, RZ ;  /* 0x0000000209277810 */ /* 0x040fe40007fde1ff */
[----:B------:R-:W-:Y:S02]  /*17c0*/  LOP3.LUT R10, R10, 0x1, RZ, 0xc0, !PT ;  /* 0x000000010a0a7812 */ /* 0x000fe400078ec0ff */
[----:B------:R-:W-:Y:S02]  /*17d0*/  IADD3.X R42, R40, -0x1, RZ, P3, !PT ;  /* 0xffffffff282a7810 */ /* 0x000fe40001ffe4ff */
[----:B------:R-:W-:Y:S02]  /*17e0*/  LOP3.LUT P5, RZ, R250, 0x3e1, RZ, 0xc0, !PT ;  /* 0x000003e1faff7812 */ /* 0x000fe400078ac0ff */
[----:B------:R-:W-:-:S02]  /*17f0*/  SHF.L.U32 R46, R9, 0x2, RZ ;  /* 0x00000002092e7819 */ /* 0x000fc400000006ff */
[----:B------:R-:W-:Y:S02]  /*1800*/  SHF.R.U32.HI R47, RZ, 0x1e, R9 ;  /* 0x0000001eff2f7819 */ /* 0x000fe40000011609 */
[----:B------:R-:W-:Y:S02]  /*1810*/  SHF.L.U32 R48, R2, 0x2, RZ ;  /* 0x0000000202307819 */ /* 0x000fe400000006ff */
[----:B------:R-:W-:Y:S02]  /*1820*/  IADD3.X R40, R40, -0x1, RZ, P2, !PT ;  /* 0xffffffff28287810 */ /* 0x000fe400017fe4ff */
[----:B------:R-:W-:Y:S02]  /*1830*/  IADD3.X R38, RZ, -0x1, RZ, P6, !PT ;  /* 0xffffffffff267810 */ /* 0x000fe400037fe4ff */
[----:B------:R-:W-:-:S07]  /*1840*/  LEA R10, R10, R29, 0x2 ;  /* 0x0000001d0a0a7211 */ /* 0x000fce00078e10ff */
.L_x_35:
[----:B------:R-:W-:-:S06]  /*1850*/  UIMAD.WIDE UR12, UR8, 0x4, UR24 ;  /* 0x00000004080c78a5 */ /* 0x000fcc000f8e0218 */
[----:B------:R-:W-:-:S04]  /*1860*/  IADD3 R12, P2, R46, UR12, RZ ;  /* 0x0000000c2e0c7c10 */ /* 0x000fc8000ff5e0ff */
[----:B------:R-:W-:-:S05]  /*1870*/  IADD3.X R13, R47, UR13, RZ, P2, !PT ;  /* 0x0000000d2f0d7c10 */ /* 0x000fca00097fe4ff */
[----:B------:R-:W2:Y:S04]  /*1880*/  LDG.E R31, desc[UR16][R12.64+0x10] ;  /* 0x000010100c1f7981 */ /* 0x000ea8000c1e1900 */
[----:B------:R-:W3:Y:S04]  /*1890*/  LDG.E R30, desc[UR16][R12.64] ;  /* 0x000000100c1e7981 */ /* 0x000ee8000c1e1900 */
[----:B------:R-:W4:Y:S04]  /*18a0*/  LDG.E R32, desc[UR16][R12.64+0x20] ;  /* 0x000020100c207981 */ /* 0x000f28000c1e1900 */
[----:B------:R-:W5:Y:S01]  /*18b0*/  LDG.E R33, desc[UR16][R12.64+0x30] ;  /* 0x000030100c217981 */ /* 0x000f62000c1e1900 */
[----:B------:R-:W-:-:S04]  /*18c0*/  IADD3 R14, P2, R48, UR12, RZ ;  /* 0x0000000c300e7c10 */ /* 0x000fc8000ff5e0ff */
[----:B------:R-:W-:-:S05]  /*18d0*/  IADD3.X R15, RZ, UR13, RZ, P2, !PT ;  /* 0x0000000dff0f7c10 */ /* 0x000fca00097fe4ff */
[----:B------:R-:W5:Y:S01]  /*18e0*/  LDG.E R14, desc[UR16][R14.64] ;  /* 0x000000100e0e7981 */ /* 0x000f62000c1e1900 */
[----:B------:R-:W-:Y:S01]  /*18f0*/  BAR.SYNC.DEFER_BLOCKING 0x0 ;  /* 0x0000000000007b1d */ /* 0x000fe20000010000 */
[-C--:B------:R-:W-:Y:S01]  /*1900*/  ISETP.NE.U32.AND P2, PT, R39, R36.reuse, PT ;  /* 0x000000242700720c */ /* 0x080fe20003f45070 */
[----:B------:R-:W-:Y:S01]  /*1910*/  UIADD3 UR8, UR8, 0x800, URZ ;  /* 0x0000080008087890 */ /* 0x000fe2000fffe03f */
[-C--:B------:R-:W-:Y:S02]  /*1920*/  ISETP.NE.U32.AND P6, PT, R41, R36.reuse, PT ;  /* 0x000000242900720c */ /* 0x080fe40003fc5070 */
[-C--:B------:R-:W-:Y:S02]  /*1930*/  ISETP.NE.AND.EX P2, PT, R38, R37.reuse, PT, P2 ;  /* 0x000000252600720c */ /* 0x080fe40003f45320 */
[----:B------:R-:W-:Y:S02]  /*1940*/  ISETP.NE.AND.EX P6, PT, R40, R37, PT, P6 ;  /* 0x000000252800720c */ /* 0x000fe40003fc5360 */
[----:B------:R-:W-:-:S04]  /*1950*/  ISETP.NE.U32.AND P3, PT, R43, R36, PT ;  /* 0x000000242b00720c */ /* 0x000fc80003f65070 */
[----:B------:R-:W-:Y:S01]  /*1960*/  ISETP.NE.AND.EX P3, PT, R42, R37, PT, P3 ;  /* 0x000000252a00720c */ /* 0x000fe20003f65330 */
[----:B--2---:R-:W-:Y:S01]  /*1970*/  FADD R34, RZ, -R31 ;  /* 0x8000001fff227221 */ /* 0x004fe20000000000 */
[----:B---3--:R-:W-:-:S03]  /*1980*/  FADD R31, RZ, -R30 ;  /* 0x8000001eff1f7221 */ /* 0x008fc60000000000 */
[----:B------:R-:W-:-:S04]  /*1990*/  FMUL R34, R34, R85 ;  /* 0x0000005522227220 */ /* 0x000fc80000400000 */
[----:B------:R-:W-:Y:S01]  /*19a0*/  FFMA R34, R31, R84, R34 ;  /* 0x000000541f227223 */ /* 0x000fe20000000022 */
[----:B----4-:R-:W-:Y:S01]  /*19b0*/  FADD R31, RZ, -R32 ;  /* 0x80000020ff1f7221 */ /* 0x010fe20000000000 */
[----:B-----5:R-:W-:-:S03]  /*19c0*/  FADD R30, RZ, -R33 ;  /* 0x80000021ff1e7221 */ /* 0x020fc60000000000 */
[----:B------:R-:W-:-:S04]  /*19d0*/  FFMA R31, R31, R86, R34 ;  /* 0x000000561f1f7223 */ /* 0x000fc80000000022 */
[----:B------:R-:W-:Y:S01]  /*19e0*/  FFMA R30, R30, R87, R31 ;  /* 0x000000571e1e7223 */ /* 0x000fe2000000001f */
[----:B------:R-:W-:-:S04]  /*19f0*/  FADD R15, RZ, -R14 ;  /* 0x8000000eff0f7221 */ /* 0x000fc80000000000 */
[----:B------:R-:W1:Y:S02]  /*1a00*/  SHFL.BFLY PT, R13, R30, 0x10, 0x1f ;  /* 0x0e001f001e0d7f89 */ /* 0x000e6400000e0000 */
[----:B-1----:R-:W-:-:S05]  /*1a10*/  FADD R31, R30, R13 ;  /* 0x0000000d1e1f7221 */ /* 0x002fca0000000000 */
[----:B------:R-:W-:Y:S01]  /*1a20*/  @!P4 STS [R10], R31 ;  /* 0x0000001f0a00c388 */ /* 0x000fe20000000800 */
[----:B------:R-:W-:Y:S06]  /*1a30*/  BAR.SYNC.DEFER_BLOCKING 0x0 ;  /* 0x0000000000007b1d */ /* 0x000fec0000010000 */
[----:B------:R-:W1:Y:S04]  /*1a40*/  @!P0 LDS R35, [R0+UR4] ;  /* 0x0000000400238984 */ /* 0x000e680008000800 */
[----:B-1----:R-:W1:Y:S02]  /*1a50*/  SHFL.BFLY PT, R12, R35, 0x1, 0x1f ;  /* 0x0c201f00230c7f89 */ /* 0x002e6400000e0000 */
[----:B-1----:R-:W-:-:S05]  /*1a60*/  FADD R13, R35, R12 ;  /* 0x0000000c230d7221 */ /* 0x002fca0000000000 */
[----:B------:R-:W-:Y:S01]  /*1a70*/  @!P5 STS [R0+UR4], R13 ;  /* 0x0000000d0000d988 */ /* 0x000fe20008000804 */
[----:B------:R-:W-:Y:S06]  /*1a80*/  BAR.SYNC.DEFER_BLOCKING 0x0 ;  /* 0x0000000000007b1d */ /* 0x000fec0000010000 */
[----:B------:R-:W1:Y:S02]  /*1a90*/  LDS R12, [R29] ;  /* 0x000000001d0c7984 */ /* 0x000e640000000800 */
[----:B-1----:R-:W-:-:S05]  /*1aa0*/  FADD R12, R15, R12 ;  /* 0x0000000c0f0c7221 */ /* 0x002fca0000000000 */
[C---:B------:R-:W-:Y:S02]  /*1ab0*/  FSEL R84, R12.reuse, R84, !P2 ;  /* 0x000000540c547208 */ /* 0x040fe40005000000 */
[----:B------:R-:W-:Y:S02]  /*1ac0*/  ISETP.NE.U32.AND P2, PT, R45, R36, PT ;  /* 0x000000242d00720c */ /* 0x000fe40003f45070 */
[----:B------:R-:W-:Y:S02]  /*1ad0*/  FSEL R85, R12, R85, !P6 ;  /* 0x000000550c557208 */ /* 0x000fe40007000000 */
[----:B------:R-:W-:Y:S02]  /*1ae0*/  IADD3 R36, P6, R36, -0x1, RZ ;  /* 0xffffffff24247810 */ /* 0x000fe40007fde0ff */
[----:B------:R-:W-:Y:S02]  /*1af0*/  ISETP.NE.AND.EX P2, PT, R44, R37, PT, P2 ;  /* 0x000000252c00720c */ /* 0x000fe40003f45320 */
[----:B------:R-:W-:-:S02]  /*1b00*/  IADD3.X R37, R37, -0x1, RZ, P6, !PT ;  /* 0xffffffff25257810 */ /* 0x000fc400037fe4ff */
[----:B------:R-:W-:Y:S02]  /*1b10*/  ISETP.NE.U32.AND P6, PT, R36, UR6, PT ;  /* 0x0000000624007c0c */ /* 0x000fe4000bfc5070 */
[C---:B------:R-:W-:Y:S02]  /*1b20*/  FSEL R86, R12.reuse, R86, !P3 ;  /* 0x000000560c567208 */ /* 0x040fe40005800000 */
[----:B------:R-:W-:Y:S02]  /*1b30*/  ISETP.NE.AND.EX P6, PT, R37, UR9, PT, P6 ;  /* 0x0000000925007c0c */ /* 0x000fe4000bfc5360 */
[----:B------:R-:W-:-:S11]  /*1b40*/  FSEL R87, R12, R87, !P2 ;  /* 0x000000570c577208 */ /* 0x000fd60005000000 */
[----:B------:R-:W-:Y:S05]  /*1b50*/  @P6 BRA `(.L_x_35) ;  /* 0xfffffffc003c6947 */ /* 0x000fea000383ffff */
[----:B------:R-:W-:-:S06]  /*1b60*/  UISETP.GE.U32.AND UP1, UPT, UR5, 0x13, UPT ;  /* 0x000000130500788c */ /* 0x000fcc000bf26070 */
[----:B------:R-:W-:-:S13]  /*1b70*/  PLOP3.LUT P2, PT, PT, PT, UP1, 0x80, 0x0 ;  /* 0x000000000000781c */ /* 0x000fda0003f4f018 */
[----:B------:R-:W-:Y:S05]  /*1b80*/  @!P2 BRA `(.L_x_34) ;  /* 0x0000000800d0a947 */ /* 0x000fea0003800000 */
[----:B------:R-:W-:Y:S02]  /*1b90*/  UISETP.LT.U32.AND UP1, UPT, UR5, 0x20, UPT ;  /* 0x000000200500788c */ /* 0x000fe4000bf21070 */
[----:B------:R-:W-:Y:S02]  /*1ba0*/  ULEA UR8, UR22, 0x9000, 0x11 ;  /* 0x0000900016087891 */ /* 0x000fe4000f8e883f */
[----:B------:R-:W-:Y:S01]  /*1bb0*/  USEL UR6, UR5, 0x20, UP1 ;  /* 0x0000002005067887 */ /* 0x000fe20008800000 */
[----:B------:R-:W-:Y:S01]  /*1bc0*/  UMOV UR9, 0xffffffee ;  /* 0xffffffee00097882 */ /* 0x000fe20000000000 */
[----:B------:R-:W-:-:S10]  /*1bd0*/  UMOV UR10, 0xffffffff ;  /* 0xffffffff000a7882 */ /* 0x000fd40000000000 */
.L_x_36:
        /* <DEDUP_REMOVED lines=10> */
[----:B------:R-:W-:Y:S01]  /*1c80*/  UIADD3 UR8, UR8, 0x800, URZ ;  /* 0x0000080008087890 */ /* 0x000fe2000fffe03f */
[----:B------:R-:W-:Y:S01]  /*1c90*/  BAR.SYNC.DEFER_BLOCKING 0x0 ;  /* 0x0000000000007b1d */ /* 0x000fe20000010000 */
        /* <DEDUP_REMOVED lines=10> */
[----:B-1----:R-:W-:Y:S01]  /*1d40*/  FADD R31, R30, R13 ;  /* 0x0000000d1e1f7221 */ /* 0x002fe20000000000 */
[----:B------:R-:W-:Y:S01]  /*1d50*/  IADD3 R30, P3, R9, UR9, RZ ;  /* 0x00000009091e7c10 */ /* 0x000fe2000ff7e0ff */
[----:B------:R-:W-:-:S03]  /*1d60*/  UIADD3 UR9, UP1, UR9, -0x1, URZ ;  /* 0xffffffff09097890 */ /* 0x000fc6000ff3e03f */
[----:B------:R-:W-:Y:S01]  /*1d70*/  @!P4 STS [R10], R31 ;  /* 0x0000001f0a00c388 */ /* 0x000fe20000000800 */
[----:B------:R-:W-:Y:S01]  /*1d80*/  IADD3.X R14, RZ, UR10, RZ, P3, !PT ;  /* 0x0000000aff0e7c10 */ /* 0x000fe20009ffe4ff */
[----:B------:R-:W-:Y:S01]  /*1d90*/  UIADD3.X UR10, UR10, -0x1, URZ, UP1, !UPT ;  /* 0xffffffff0a0a7890 */ /* 0x000fe20008ffe43f */
[----:B------:R-:W-:Y:S01]  /*1da0*/  BAR.SYNC.DEFER_BLOCKING 0x0 ;  /* 0x0000000000007b1d */ /* 0x000fe20000010000 */
[C---:B------:R-:W-:Y:S02]  /*1db0*/  ISETP.NE.U32.AND P2, PT, R30.reuse, -0x10, PT ;  /* 0xfffffff01e00780c */ /* 0x040fe40003f45070 */
[----:B------:R-:W-:Y:S02]  /*1dc0*/  ISETP.NE.U32.AND P3, PT, R30, -0x14, PT ;  /* 0xffffffec1e00780c */ /* 0x000fe40003f65070 */
[C---:B------:R-:W-:Y:S02]  /*1dd0*/  ISETP.NE.AND.EX P2, PT, R14.reuse, -0x1, PT, P2 ;  /* 0xffffffff0e00780c */ /* 0x040fe40003f45320 */
[----:B------:R-:W-:Y:S01]  /*1de0*/  ISETP.NE.AND.EX P3, PT, R14, -0x1, PT, P3 ;  /* 0xffffffff0e00780c */ /* 0x000fe20003f65330 */
[----:B------:R-:W1:Y:S04]  /*1df0*/  @!P0 LDS R36, [R0+UR4] ;  /* 0x0000000400248984 */ /* 0x000e680008000800 */
[----:B-1----:R-:W1:Y:S02]  /*1e00*/  SHFL.BFLY PT, R13, R36, 0x1, 0x1f ;  /* 0x0c201f00240d7f89 */ /* 0x002e6400000e0000 */
[----:B-1----:R-:W-:-:S05]  /*1e10*/  FADD R13, R36, R13 ;  /* 0x0000000d240d7221 */ /* 0x002fca0000000000 */
[----:B------:R-:W-:Y:S01]  /*1e20*/  @!P5 STS [R0+UR4], R13 ;  /* 0x0000000d0000d988 */ /* 0x000fe20008000804 */
[----:B------:R-:W-:Y:S06]  /*1e30*/  BAR.SYNC.DEFER_BLOCKING 0x0 ;  /* 0x0000000000007b1d */ /* 0x000fec0000010000 */
[----:B------:R-:W1:Y:S02]  /*1e40*/  LDS R12, [R29] ;  /* 0x000000001d0c7984 */ /* 0x000e640000000800 */
[----:B-1----:R-:W-:Y:S01]  /*1e50*/  FADD R15, R15, R12 ;  /* 0x0000000c0f0f7221 */ /* 0x002fe20000000000 */
[----:B------:R-:W-:-:S04]  /*1e60*/  IADD3 R12, P6, RZ, -UR6, RZ ;  /* 0x80000006ff0c7c10 */ /* 0x000fc8000ffde0ff */
[----:B------:R-:W-:Y:S02]  /*1e70*/  IADD3.X R13, RZ, -0x1, RZ, P6, !PT ;  /* 0xffffffffff0d7810 */ /* 0x000fe400037fe4ff */
[----:B------:R-:W-:Y:S02]  /*1e80*/  ISETP.NE.U32.AND P6, PT, R12, UR9, PT ;  /* 0x000000090c007c0c */ /* 0x000fe4000bfc5070 */
[----:B------:R-:W-:Y:S02]  /*1e90*/  FSEL R16, R15, R16, !P2 ;  /* 0x000000100f107208 */ /* 0x000fe40005000000 */
[----:B------:R-:W-:Y:S02]  /*1ea0*/  ISETP.NE.AND.EX P6, PT, R13, UR10, PT, P6 ;  /* 0x0000000a0d007c0c */ /* 0x000fe4000bfc5360 */
[----:B------:R-:W-:Y:S02]  /*1eb0*/  FSEL R28, R15, R28, !P3 ;  /* 0x0000001c0f1c7208 */ /* 0x000fe40005800000 */
[----:B------:R-:W-:-:S02]  /*1ec0*/  ISETP.NE.U32.AND P2, PT, R30, -0x18, PT ;  /* 0xffffffe81e00780c */ /* 0x000fc40003f45070 */
[----:B------:R-:W-:Y:S02]  /*1ed0*/  ISETP.NE.U32.AND P3, PT, R30, -0x1c, PT ;  /* 0xffffffe41e00780c */ /* 0x000fe40003f65070 */
[C---:B------:R-:W-:Y:S02]  /*1ee0*/  ISETP.NE.AND.EX P2, PT, R14.reuse, -0x1, PT, P2 ;  /* 0xffffffff0e00780c */ /* 0x040fe40003f45320 */
[----:B------:R-:W-:Y:S02]  /*1ef0*/  ISETP.NE.AND.EX P3, PT, R14, -0x1, PT, P3 ;  /* 0xffffffff0e00780c */ /* 0x000fe40003f65330 */
[C---:B------:R-:W-:Y:S02]  /*1f00*/  FSEL R18, R15.reuse, R18, !P2 ;  /* 0x000000120f127208 */ /* 0x040fe40005000000 */
[----:B------:R-:W-:Y:S01]  /*1f10*/  FSEL R19, R15, R19, !P3 ;  /* 0x000000130f137208 */ /* 0x000fe20005800000 */
[----:B------:R-:W-:Y:S08]  /*1f20*/  @P6 BRA `(.L_x_36) ;  /* 0xfffffffc002c6947 */ /* 0x000ff0000383ffff */
        /* <DEDUP_REMOVED lines=8> */
.L_x_37:
        /* <DEDUP_REMOVED lines=9> */
[----:B------:R1:W5:Y:S01]  /*2040*/  LDG.E R14, desc[UR16][R14.64+0x80] ;  /* 0x000080100e0e7981 */ /* 0x000362000c1e1900 */
[----:B------:R-:W-:Y:S01]  /*2050*/  UIADD3 UR8, UR8, 0x800, URZ ;  /* 0x0000080008087890 */ /* 0x000fe2000fffe03f */
[----:B------:R-:W-:Y:S01]  /*2060*/  BAR.SYNC.DEFER_BLOCKING 0x0 ;  /* 0x0000000000007b1d */ /* 0x000fe20000010000 */
[----:B-1----:R-:W-:Y:S01]  /*2070*/  IADD3 R15, P3, R9, UR9, RZ ;  /* 0x00000009090f7c10 */ /* 0x002fe2000ff7e0ff */
[----:B------:R-:W-:-:S03]  /*2080*/  UIADD3 UR9, UP1, UR9, -0x1, URZ ;  /* 0xffffffff09097890 */ /* 0x000fc6000ff3e03f */
[----:B------:R-:W-:Y:S01]  /*2090*/  ISETP.NE.U32.AND P2, PT, R15, -0x20, PT ;  /* 0xffffffe00f00780c */ /* 0x000fe20003f45070 */
        /* <DEDUP_REMOVED lines=9> */
[----:B------:R-:W1:Y:S01]  /*2130*/  SHFL.BFLY PT, R13, R30, 0x10, 0x1f ;  /* 0x0e001f001e0d7f89 */ /* 0x000e6200000e0000 */
[----:B------:R-:W-:Y:S01]  /*2140*/  IADD3.X R14, RZ, UR10, RZ, P3, !PT ;  /* 0x0000000aff0e7c10 */ /* 0x000fe20009ffe4ff */
[----:B------:R-:W-:Y:S01]  /*2150*/  UIADD3.X UR10, UR10, -0x1, URZ, UP1, !UPT ;  /* 0xffffffff0a0a7890 */ /* 0x000fe20008ffe43f */
[----:B------:R-:W-:Y:S02]  /*2160*/  ISETP.NE.U32.AND P3, PT, R15, -0x24, PT ;  /* 0xffffffdc0f00780c */ /* 0x000fe40003f65070 */
[C---:B------:R-:W-:Y:S02]  /*2170*/  ISETP.NE.AND.EX P2, PT, R14.reuse, -0x1, PT, P2 ;  /* 0xffffffff0e00780c */ /* 0x040fe40003f45320 */
[----:B------:R-:W-:Y:S01]  /*2180*/  ISETP.NE.AND.EX P3, PT, R14, -0x1, PT, P3 ;  /* 0xffffffff0e00780c */ /* 0x000fe20003f65330 */
[----:B-1----:R-:W-:Y:S01]  /*2190*/  FADD R33, R30, R13 ;  /* 0x0000000d1e217221 */ /* 0x002fe20000000000 */
[----:B------:R-:W-:-:S04]  /*21a0*/  IADD3 R30, P6, RZ, -UR6, RZ ;  /* 0x80000006ff1e7c10 */ /* 0x000fc8000ffde0ff */
[----:B------:R-:W-:Y:S01]  /*21b0*/  @!P4 STS [R10], R33 ;  /* 0x000000210a00c388 */ /* 0x000fe20000000800 */
[----:B------:R-:W-:Y:S06]  /*21c0*/  BAR.SYNC.DEFER_BLOCKING 0x0 ;  /* 0x0000000000007b1d */ /* 0x000fec0000010000 */
[----:B------:R-:W1:Y:S04]  /*21d0*/  @!P0 LDS R35, [R0+UR4] ;  /* 0x0000000400238984 */ /* 0x000e680008000800 */
[----:B-1----:R-:W1:Y:S02]  /*21e0*/  SHFL.BFLY PT, R12, R35, 0x1, 0x1f ;  /* 0x0c201f00230c7f89 */ /* 0x002e6400000e0000 */
[----:B-1----:R-:W-:-:S05]  /*21f0*/  FADD R13, R35, R12 ;  /* 0x0000000c230d7221 */ /* 0x002fca0000000000 */
[----:B------:R1:W-:Y:S01]  /*2200*/  @!P5 STS [R0+UR4], R13 ;  /* 0x0000000d0000d988 */ /* 0x0003e20008000804 */
[----:B------:R-:W-:Y:S01]  /*2210*/  BAR.SYNC.DEFER_BLOCKING 0x0 ;  /* 0x0000000000007b1d */ /* 0x000fe20000010000 */
[----:B-1----:R-:W-:Y:S02]  /*2220*/  IADD3.X R13, RZ, -0x1, RZ, P6, !PT ;  /* 0xffffffffff0d7810 */ /* 0x002fe400037fe4ff */
[----:B------:R-:W-:-:S04]  /*2230*/  ISETP.NE.U32.AND P6, PT, R30, UR9, PT ;  /* 0x000000091e007c0c */ /* 0x000fc8000bfc5070 */
[----:B------:R-:W-:Y:S01]  /*2240*/  ISETP.NE.AND.EX P6, PT, R13, UR10, PT, P6 ;  /* 0x0000000a0d007c0c */ /* 0x000fe2000bfc5360 */
[----:B------:R-:W1:Y:S02]  /*2250*/  LDS R12, [R29] ;  /* 0x000000001d0c7984 */ /* 0x000e640000000800 */
[----:B-1----:R-:W-:-:S05]  /*2260*/  FADD R12, R31, R12 ;  /* 0x0000000c1f0c7221 */ /* 0x002fca0000000000 */
[C---:B------:R-:W-:Y:S02]  /*2270*/  FSEL R20, R12.reuse, R20, !P2 ;  /* 0x000000140c147208 */ /* 0x040fe40005000000 */
[----:B------:R-:W-:Y:S02]  /*2280*/  FSEL R21, R12, R21, !P3 ;  /* 0x000000150c157208 */ /* 0x000fe40005800000 */
[C---:B------:R-:W-:Y:S02]  /*2290*/  ISETP.NE.U32.AND P2, PT, R15.reuse, -0x28, PT ;  /* 0xffffffd80f00780c */ /* 0x040fe40003f45070 */
[----:B------:R-:W-:Y:S02]  /*22a0*/  ISETP.NE.U32.AND P3, PT, R15, -0x2c, PT ;  /* 0xffffffd40f00780c */ /* 0x000fe40003f65070 */
[C---:B------:R-:W-:Y:S02]  /*22b0*/  ISETP.NE.AND.EX P2, PT, R14.reuse, -0x1, PT, P2 ;  /* 0xffffffff0e00780c */ /* 0x040fe40003f45320 */
[----:B------:R-:W-:-:S02]  /*22c0*/  ISETP.NE.AND.EX P3, PT, R14, -0x1, PT, P3 ;  /* 0xffffffff0e00780c */ /* 0x000fc40003f65330 */
        /* <DEDUP_REMOVED lines=11> */
.L_x_38:
        /* <DEDUP_REMOVED lines=53> */
.L_x_34:
[----:B------:R-:W-:Y:S01]  /*26d0*/  BAR.SYNC.DEFER_BLOCKING 0x0 ;  /* 0x0000000000007b1d */ /* 0x000fe20000010000 */
[-C--:B------:R-:W-:Y:S02]  /*26e0*/  ISETP.NE.AND P2, PT, R9, R2.reuse, PT ;  /* 0x000000020900720c */ /* 0x080fe40003f45270 */
[-C--:B------:R-:W-:Y:S02]  /*26f0*/  ISETP.NE.AND P0, PT, R11, R2.reuse, PT ;  /* 0x000000020b00720c */ /* 0x080fe40003f05270 */
[----:B------:R-:W-:Y:S01]  /*2700*/  FSEL R9, RZ, 1, P2 ;  /* 0x3f800000ff097808 */ /* 0x000fe20001000000 */
[----:B------:R-:W-:Y:S01]  /*2710*/  UMOV UR8, 0x1 ;  /* 0x0000000100087882 */ /* 0x000fe20000000000 */
[-C--:B------:R-:W-:Y:S01]  /*2720*/  ISETP.NE.AND P2, PT, R7, R2.reuse, PT ;  /* 0x000000020700720c */ /* 0x080fe20003f45270 */
[----:B------:R-:W-:Y:S01]  /*2730*/  VOTEU.ALL UP2, P1 ;  /* 0x00000000003f7886 */ /* 0x000fe20000840000 */
[----:B------:R-:W-:Y:S01]  /*2740*/  ISETP.NE.AND P3, PT, R5, R2, PT ;  /* 0x000000020500720c */ /* 0x000fe20003f65270 */
[C---:B------:R-:W-:Y:S01]  /*2750*/  FADD R84, R9.reuse, R84 ;  /* 0x0000005409547221 */ /* 0x040fe20000000000 */
[----:B------:R-:W-:Y:S01]  /*2760*/  FSEL R2, RZ, 1, P0 ;  /* 0x3f800000ff027808 */ /* 0x000fe20000000000 */
[C---:B------:R-:W-:Y:S01]  /*2770*/  FADD R56, R9.reuse, R16 ;  /* 0x0000001009387221 */ /* 0x040fe20000000000 */
[----:B------:R-:W-:Y:S01]  /*2780*/  LEA R4, R4, R17, 0x3 ;  /* 0x0000001104047211 */ /* 0x000fe200078e18ff */
[----:B------:R-:W-:Y:S01]  /*2790*/  FADD R104, R9, R20 ;  /* 0x0000001409687221 */ /* 0x000fe20000000000 */
[----:B------:R-:W-:-:S04]  /*27a0*/  @!UP0 UIADD3 UR8, -UR8, 0x100000, URZ ;  /* 0x0010000008088890 */ /* 0x000fc8000fffe13f */
[----:B------:R-:W-:Y:S02]  /*27b0*/  @!UP0 USHF.L.U32 UR9, UR8, 0xb, URZ ;  /* 0x0000000b08098899 */ /* 0x000fe4000800063f */
[----:B------:R-:W-:Y:S01]  /*27c0*/  @!UP0 USHF.L.U32 UR8, UR8, 0x1, URZ ;  /* 0x0000000108088899 */ /* 0x000fe2000800063f */
[C---:B------:R-:W-:Y:S01]  /*27d0*/  FADD R85, R2.reuse, R85 ;  /* 0x0000005502557221 */ /* 0x040fe20000000000 */
[C---:B------:R-:W-:Y:S01]  /*27e0*/  FADD R57, R2.reuse, R28 ;  /* 0x0000001c02397221 */ /* 0x040fe20000000000 */
[C---:B------:R-:W-:Y:S01]  /*27f0*/  FADD R105, R2.reuse, R21 ;  /* 0x0000001502697221 */ /* 0x040fe20000000000 */
[----:B------:R-:W-:Y:S01]  /*2800*/  FADD R53, R2, R25 ;  /* 0x0000001902357221 */ /* 0x000fe20000000000 */
[----:B------:R-:W-:Y:S01]  /*2810*/  IADD3 R4, R3, R4, R6 ;  /* 0x0000000403047210 */ /* 0x000fe20007ffe006 */
[----:B------:R-:W-:Y:S01]  /*2820*/  FADD R52, R9, R24 ;  /* 0x0000001809347221 */ /* 0x000fe20000000000 */
[----:B------:R-:W-:Y:S02]  /*2830*/  FSEL R2, RZ, 1, P2 ;  /* 0x3f800000ff027808 */ /* 0x000fe40001000000 */
[----:B------:R-:W-:-:S02]  /*2840*/  ELECT P0, URZ, PT ;  /* 0x00000000003f782f */ /* 0x000fc40003800000 */
[----:B------:R-:W-:Y:S01]  /*2850*/  FSEL R3, RZ, 1, P3 ;  /* 0x3f800000ff037808 */ /* 0x000fe20001800000 */
[----:B------:R-:W-:Y:S01]  /*2860*/  UMOV UR27, UR11 ;  /* 0x0000000b001b7c82 */ /* 0x000fe20008000000 */
[----:B------:R-:W-:Y:S01]  /*2870*/  LEA R12, R8, UR4, 0x2 ;  /* 0x00000004080c7c11 */ /* 0x000fe2000f8e10ff */
[C---:B------:R-:W-:Y:S01]  /*2880*/  FADD R87, R2.reuse, R87 ;  /* 0x0000005702577221 */ /* 0x040fe20000000000 */
[C---:B------:R-:W-:Y:S01]  /*2890*/  FADD R59, R2.reuse, R19 ;  /* 0x00000013023b7221 */ /* 0x040fe20000000000 */
[C---:B------:R-:W-:Y:S01]  /*28a0*/  FADD R107, R2.reuse, R23 ;  /* 0x00000017026b7221 */ /* 0x040fe20000000000 */
[----:B------:R-:W-:Y:S01]  /*28b0*/  FADD R55, R2, R27 ;  /* 0x0000001b02377221 */ /* 0x000fe20000000000 */
[C---:B------:R-:W-:Y:S01]  /*28c0*/  FADD R86, R3.reuse, R86 ;  /* 0x0000005603567221 */ /* 0x040fe20000000000 */
[----:B------:R-:W-:Y:S01]  /*28d0*/  LEA R2, R4, UR4, 0x2 ;  /* 0x0000000404027c11 */ /* 0x000fe2000f8e10ff */
[C---:B------:R-:W-:Y:S01]  /*28e0*/  FADD R58, R3.reuse, R18 ;  /* 0x00000012033a7221 */ /* 0x040fe20000000000 */
[C---:B------:R-:W-:Y:S01]  /*28f0*/  FADD R106, R3.reuse, R22 ;  /* 0x00000016036a7221 */ /* 0x040fe20000000000 */
[----:B------:R-:W-:Y:S01]  /*2900*/  FADD R54, R3, R26 ;  /* 0x0000001a03367221 */ /* 0x000fe20000000000 */
[----:B------:R-:W-:Y:S01]  /*2910*/  @!P1 MOV R3, 0x400 ;  /* 0x0000040000039802 */ /* 0x000fe20000000f00 */
[----:B------:R1:W-:Y:S01]  /*2920*/  STSM.16.M88.4 [R2], R84 ;  /* 0x0000005402007844 */ /* 0x0003e20000000200 */
[----:B------:R-:W-:-:S03]  /*2930*/  ISETP.LT.U32.AND P0, PT, R250, 0x20, P0 ;  /* 0x00000020fa00780c */ /* 0x000fc60000701070 */
[----:B------:R1:W-:Y:S04]  /*2940*/  STSM.16.M88.4 [R2+0xc10], R56 ;  /* 0x000c103802007844 */ /* 0x0003e80000000200 */
[----:B------:R1:W-:Y:S04]  /*2950*/  STSM.16.M88.4 [R2+0x1010], R104 ;  /* 0x0010106802007844 */ /* 0x0003e80000000200 */
[----:B------:R1:W-:Y:S04]  /*2960*/  STSM.16.M88.4 [R2+0x1410], R52 ;  /* 0x0014103402007844 */ /* 0x0003e80000000200 */
[----:B------:R-:W2:Y:S02]  /*2970*/  FENCE.VIEW.ASYNC.S ;  /* 0x00000000000073c6 */ /* 0x000ea40000000000 */
[----:B--2---:R1:W2:Y:S01]  /*2980*/  @!UP2 SYNCS.EXCH.64 URZ, [UR4+0x800], UR8 ;  /* 0x00080008043fa5b2 */ /* 0x0042a20008000100 */
[----:B------:R-:W-:Y:S01]  /*2990*/  VOTEU.ANY UP1, P0 ;  /* 0x00000000003f7886 */ /* 0x000fe20000020100 */
[----:B------:R-:W-:Y:S01]  /*29a0*/  VOTEU.ANY UP3, P0 ;  /* 0x00000000003f7886 */ /* 0x000fe20000060100 */
[----:B--2---:R-:W-:Y:S03]  /*29b0*/  BAR.SYNC.DEFER_BLOCKING 0x0 ;  /* 0x0000000000007b1d */ /* 0x004fe60000010000 */
[----:B------:R-:W-:-:S02]  /*29c0*/  @UP1 UIADD3 UR24, UR4, 0x400, URZ ;  /* 0x0000040004181890 */ /* 0x000fc4000fffe03f */
[----:B------:R-:W-:Y:S01]  /*29d0*/  @UP1 UIADD3 UR25, UR4, 0x800, URZ ;  /* 0x0000080004191890 */ /* 0x000fe2000fffe03f */
[----:B------:R-:W-:Y:S01]  /*29e0*/  @UP1 UMOV UR26, URZ ;  /* 0x0000003f001a1c82 */ /* 0x000fe20008000000 */
[----:B------:R1:W-:Y:S01]  /*29f0*/  @!P1 SYNCS.ARRIVE.TRANS64 RZ, [UR4+0x800], R3 ;  /* 0x00080003ffff99a7 */ /* 0x0003e20008000004 */
[----:B------:R-:W-:Y:S06]  /*2a00*/  BAR.SYNC.DEFER_BLOCKING 0x0 ;  /* 0x0000000000007b1d */ /* 0x000fec0000010000 */
[----:B------:R1:W-:Y:S02]  /*2a10*/  @UP3 UTMALDG.2D [UR24], [UR20] ;  /* 0x00000018140035b4 */ /* 0x0003e40008008000 */
[----:B------:R-:W-:Y:S06]  /*2a20*/  BAR.SYNC.DEFER_BLOCKING 0x0 ;  /* 0x0000000000007b1d */ /* 0x000fec0000010000 */
[----:B------:R-:W2:Y:S02]  /*2a30*/  SYNCS.PHASECHK.TRANS64.TRYWAIT P0, [UR4+0x800], RZ ;  /* 0x000800ffff0075a7 */ /* 0x000ea40008000144 */
[----:B-12---:R-:W-:Y:S05]  /*2a40*/  @!P0 BRA `(.L_x_39) ;  /* 0x0000006c00488947 */ /* 0x006fea0003800000 */
.L_x_49:
[----:B------:R-:W-:Y:S01]  /*2a50*/  BAR.SYNC.DEFER_BLOCKING 0x0 ;  /* 0x0000000000007b1d */ /* 0x000fe20000010000 */
[----:B------:R-:W-:Y:S02]  /*2a60*/  ELECT P0, URZ, PT ;  /* 0x00000000003f782f */ /* 0x000fe40003800000 */
[----:B------:R-:W-:Y:S02]  /*2a70*/  @!P1 MOV R3, 0x400 ;  /* 0x0000040000039802 */ /* 0x000fe40000000f00 */
[----:B------:R-:W-:Y:S01]  /*2a80*/  ISETP.LT.U32.AND P0, PT, R250, 0x20, P0 ;  /* 0x00000020fa00780c */ /* 0x000fe20000701070 */
[----:B------:R-:W-:Y:S01]  /*2a90*/  UMOV UR8, 0x1 ;  /* 0x0000000100087882 */ /* 0x000fe20000000000 */
[----:B------:R-:W-:Y:S01]  /*2aa0*/  VOTEU.ALL UP2, P1 ;  /* 0x00000000003f7886 */ /* 0x000fe20000840000 */
[----:B------:R-:W-:-:S04]  /*2ab0*/  @!UP0 UIADD3 UR8, -UR8, 0x100000, URZ ;  /* 0x0010000008088890 */ /* 0x000fc8000fffe13f */
[----:B------:R-:W-:Y:S02]  /*2ac0*/  @!UP0 USHF.L.U32 UR9, UR8, 0xb, URZ ;  /* 0x0000000b08098899 */ /* 0x000fe4000800063f */
[----:B------:R-:W-:-:S04]  /*2ad0*/  @!UP0 USHF.L.U32 UR8, UR8, 0x1, URZ ;  /* 0x0000000108088899 */ /* 0x000fc8000800063f */
[----:B------:R-:W-:Y:S01]  /*2ae0*/  VOTEU.ANY UP1, P0 ;  /* 0x00000000003f7886 */ /* 0x000fe20000020100 */
[----:B------:R-:W-:-:S04]  /*2af0*/  VOTEU.ANY UP3, P0 ;  /* 0x00000000003f7886 */ /* 0x000fc80000060100 */
[----:B------:R-:W-:Y:S02]  /*2b00*/  @UP1 UIADD3 UR12, UR4, 0x800, URZ ;  /* 0x00000800040c1890 */ /* 0x000fe4000fffe03f */
[----:B------:R-:W1:Y:S02]  /*2b10*/  @!P1 SYNCS.CCTL.IV [UR4+0x800] ;  /* 0x00080000ff0099b1 */ /* 0x000e640008000004 */
[----:B-1----:R-:W1:Y:S01]  /*2b20*/  LDSM.16.M88.4 R4, [R12+0x400] ;  /* 0x000400000c04783b */ /* 0x002e620000000200 */
[----:B------:R-:W-:Y:S01]  /*2b30*/  @UP1 UIADD3 UR13, UR4, 0xc00, URZ ;  /* 0x00000c00040d1890 */ /* 0x000fe2000fffe03f */
[----:B------:R-:W-:Y:S01]  /*2b40*/  @UP1 UMOV UR14, URZ ;  /* 0x0000003f000e1c82 */ /* 0x000fe20008000000 */
[----:B------:R-:W-:Y:S06]  /*2b50*/  BAR.SYNC.DEFER_BLOCKING 0x0 ;  /* 0x0000000000007b1d */ /* 0x000fec0000010000 */
[----:B-1----:R1:W-:Y:S04]  /*2b60*/  STSM.16.M88.4 [R2+0x400], R4 ;  /* 0x0004000402007844 */ /* 0x0023e80000000200 */
[----:B------:R-:W2:Y:S02]  /*2b70*/  FENCE.VIEW.ASYNC.S ;  /* 0x00000000000073c6 */ /* 0x000ea40000000000 */
[----:B--2---:R1:W2:Y:S02]  /*2b80*/  @!UP2 SYNCS.EXCH.64 URZ, [UR4+0xc00], UR8 ;  /* 0x000c0008043fa5b2 */ /* 0x0042a40008000100 */
[----:B--2---:R-:W-:Y:S06]  /*2b90*/  BAR.SYNC.DEFER_BLOCKING 0x0 ;  /* 0x0000000000007b1d */ /* 0x004fec0000010000 */
[----:B------:R1:W-:Y:S02]  /*2ba0*/  @!P1 SYNCS.ARRIVE.TRANS64 RZ, [UR4+0xc00], R3 ;  /* 0x000c0003ffff99a7 */ /* 0x0003e40008000004 */
[----:B------:R-:W-:Y:S06]  /*2bb0*/  BAR.SYNC.DEFER_BLOCKING 0x0 ;  /* 0x0000000000007b1d */ /* 0x000fec0000010000 */
[----:B------:R1:W-:Y:S02]  /*2bc0*/  @UP3 UTMALDG.2D [UR12], [UR20] ;  /* 0x0000000c140035b4 */ /* 0x0003e40008008000 */
[----:B------:R-:W-:Y:S06]  /*2bd0*/  BAR.SYNC.DEFER_BLOCKING 0x0 ;  /* 0x0000000000007b1d */ /* 0x000fec0000010000 */
[----:B------:R-:W2:Y:S02]  /*2be0*/  SYNCS.PHASECHK.TRANS64.TRYWAIT P0, [UR4+0xc00], RZ ;  /* 0x000c00ffff0075a7 */ /* 0x000ea40008000144 */
[----:B-12---:R-:W-:Y:S05]  /*2bf0*/  @!P0 BRA `(.L_x_40) ;  /* 0x0000006800e88947 */ /* 0x006fea0003800000 */
.L_x_50:
        /* <DEDUP_REMOVED lines=15> */
[----:B------:R-:W-:Y:S02]  /*2cf0*/  @UP1 UMOV UR14, 0x10 ;  /* 0x00000010000e1882 */ /* 0x000fe40000000000 */
[----:B-1----:R1:W-:Y:S01]  /*2d00*/  STSM.16.M88.4 [R2+0x1810], R4 ;  /* 0x0018100402007844 */ /* 0x0023e20000000200 */
[----:B------:R-:W-:Y:S06]  /*2d10*/  BAR.SYNC.DEFER_BLOCKING 0x0 ;  /* 0x0000000000007b1d */ /* 0x000fec0000010000 */
        /* <DEDUP_REMOVED lines=9> */
.L_x_51:
        /* <DEDUP_REMOVED lines=15> */
[----:B------:R-:W-:Y:S02]  /*2ea0*/  @UP1 UMOV UR18, URZ ;  /* 0x0000003f00121c82 */ /* 0x000fe40008000000 */
        /* <DEDUP_REMOVED lines=11> */
.L_x_52:
        /* <DEDUP_REMOVED lines=27> */
.L_x_53:
        /* <DEDUP_REMOVED lines=27> */
.L_x_54:
[----:B------:R-:W-:Y:S01]  /*32c0*/  BAR.SYNC.DEFER_BLOCKING 0x0 ;  /* 0x0000000000007b1d */ /* 0x000fe20000010000 */
[----:B------:R-:W-:Y:S02]  /*32d0*/  SHF.L.U32 R3, R250, 0x1, RZ ;  /* 0x00000001fa037819 */ /* 0x000fe400000006ff */
[----:B------:R-:W-:Y:S02]  /*32e0*/  ELECT P3, URZ, PT ;  /* 0x00000000003f782f */ /* 0x000fe40003860000 */
[----:B------:R-:W-:Y:S02]  /*32f0*/  LOP3.LUT R210, R0, 0xe0, RZ, 0xc0, !PT ;  /* 0x000000e000d27812 */ /* 0x000fe400078ec0ff */
[----:B------:R-:W-:Y:S02]  /*3300*/  ELECT P4, URZ, PT ;  /* 0x00000000003f782f */ /* 0x000fe40003880000 */
[----:B------:R-:W-:Y:S02]  /*3310*/  LOP3.LUT R3, R3, 0xe, RZ, 0xc0, !PT ;  /* 0x0000000e03037812 */ /* 0x000fe400078ec0ff */
[----:B------:R-:W-:-:S02]  /*3320*/  ELECT P5, URZ, PT ;  /* 0x00000000003f782f */ /* 0x000fc400038a0000 */
[----:B------:R-:W-:Y:S02]  /*3330*/  LEA R210, R210, UR4, 0x2 ;  /* 0x00000004d2d27c11 */ /* 0x000fe4000f8e10ff */
[----:B------:R-:W-:Y:S02]  /*3340*/  ELECT P6, URZ, PT ;  /* 0x00000000003f782f */ /* 0x000fe400038c0000 */
[C---:B------:R-:W-:Y:S02]  /*3350*/  LEA R162, R3.reuse, UR4, 0x2 ;  /* 0x0000000403a27c11 */ /* 0x040fe4000f8e10ff */
[----:B------:R-:W-:Y:S02]  /*3360*/  ELECT P0, URZ, PT ;  /* 0x00000000003f782f */ /* 0x000fe40003800000 */
[----:B------:R-:W-:Y:S02]  /*3370*/  LOP3.LUT R60, R3, 0xe0, R0, 0xf8, !PT ;  /* 0x000000e0033c7812 */ /* 0x000fe400078ef800 */
[----:B------:R-:W-:-:S02]  /*3380*/  ELECT P2, URZ, PT ;  /* 0x00000000003f782f */ /* 0x000fc40003840000 */
[----:B------:R-:W-:Y:S01]  /*3390*/  F2FP.BF16.F32.PACK_AB R245, R53, R52 ;  /* 0x0000003435f5723e */ /* 0x000fe200000010ff */
[----:B------:R-:W-:Y:S01]  /*33a0*/  UMOV UR10, UR7 ;  /* 0x00000007000a7c82 */ /* 0x000fe20008000000 */
[----:B------:R-:W-:Y:S01]  /*33b0*/  F2FP.BF16.F32.PACK_AB R246, R55, R54 ;  /* 0x0000003637f6723e */ /* 0x000fe200000010ff */
[----:B------:R-:W-:Y:S01]  /*33c0*/  UMOV UR8, UR4 ;  /* 0x0000000400087c82 */ /* 0x000fe20008000000 */
[----:B------:R-:W-:Y:S02]  /*33d0*/  F2FP.BF16.F32.PACK_AB R242, R59, R58 ;  /* 0x0000003a3bf2723e */ /* 0x000fe400000010ff */
[----:B------:R-:W-:Y:S02]  /*33e0*/  F2FP.BF16.F32.PACK_AB R241, R57, R56 ;  /* 0x0000003839f1723e */ /* 0x000fe400000010ff */
[----:B------:R-:W-:Y:S02]  /*33f0*/  F2FP.BF16.F32.PACK_AB R243, R105, R104 ;  /* 0x0000006869f3723e */ /* 0x000fe400000010ff */
[----:B------:R-:W-:Y:S01]  /*3400*/  F2FP.BF16.F32.PACK_AB R244, R107, R106 ;  /* 0x0000006a6bf4723e */ /* 0x000fe200000010ff */
[----:B------:R-:W1:Y:S02]  /*3410*/  @!P1 SYNCS.CCTL.IV [UR4+0xc00] ;  /* 0x000c0000ff0099b1 */ /* 0x000e640008000004 */
[----:B-1----:R-:W1:Y:S01]  /*3420*/  LDSM.16.M88.4 R12, [R12+0x800] ;  /* 0x000800000c0c783b */ /* 0x002e620000000200 */
[----:B------:R-:W-:-:S02]  /*3430*/  F2FP.BF16.F32.PACK_AB R240, R87, R86 ;  /* 0x0000005657f0723e */ /* 0x000fc400000010ff */
[----:B------:R-:W-:Y:S02]  /*3440*/  ELECT P1, URZ, PT ;  /* 0x00000000003f782f */ /* 0x000fe40003820000 */
[C---:B------:R-:W-:Y:S02]  /*3450*/  ISETP.LT.U32.AND P3, PT, R250.reuse, 0x20, P3 ;  /* 0x00000020fa00780c */ /* 0x040fe40001f61070 */
[C---:B------:R-:W-:Y:S02]  /*3460*/  ISETP.LT.U32.AND P4, PT, R250.reuse, 0x20, P4 ;  /* 0x00000020fa00780c */ /* 0x040fe40002781070 */
[C---:B------:R-:W-:Y:S02]  /*3470*/  ISETP.LT.U32.AND P5, PT, R250.reuse, 0x20, P5 ;  /* 0x00000020fa00780c */ /* 0x040fe40002fa1070 */
[C---:B------:R-:W-:Y:S02]  /*3480*/  ISETP.LT.U32.AND P6, PT, R250.reuse, 0x20, P6 ;  /* 0x00000020fa00780c */ /* 0x040fe400037c1070 */
[----:B------:R-:W-:-:S02]  /*3490*/  ISETP.LT.U32.AND P0, PT, R250, 0x20, P0 ;  /* 0x00000020fa00780c */ /* 0x000fc40000701070 */
[C---:B------:R-:W-:Y:S02]  /*34a0*/  ISETP.LT.U32.AND P1, PT, R250.reuse, 0x20, P1 ;  /* 0x00000020fa00780c */ /* 0x040fe40000f21070 */
[----:B------:R-:W-:Y:S01]  /*34b0*/  ISETP.LT.U32.AND P2, PT, R250, 0x20, P2 ;  /* 0x00000020fa00780c */ /* 0x000fe20001741070 */
[----:B------:R-:W-:Y:S01]  /*34c0*/  VOTEU.ANY UP5, P3 ;  /* 0x00000000003f7886 */ /* 0x000fe200018a0100 */
[----:B------:R-:W-:Y:S01]  /*34d0*/  VOTEU.ANY UP6, P3 ;  /* 0x00000000003f7886 */ /* 0x000fe200018c0100 */
[----:B------:R-:W-:Y:S01]  /*34e0*/  VOTEU.ANY UP2, P4 ;  /* 0x00000000003f7886 */ /* 0x000fe20002040100 */
[----:B------:R-:W-:Y:S01]  /*34f0*/  VOTEU.ANY UP3, P4 ;  /* 0x00000000003f7886 */ /* 0x000fe20002060100 */
[----:B------:R-:W-:Y:S01]  /*3500*/  VOTEU.ANY UP0, P5 ;  /* 0x00000000003f7886 */ /* 0x000fe20002800100 */
[----:B------:R-:W-:Y:S01]  /*3510*/  VOTEU.ANY UP1, P5 ;  /* 0x00000000003f7886 */ /* 0x000fe20002820100 */
[----:B------:R-:W-:Y:S02]  /*3520*/  ELECT P3, URZ, PT ;  /* 0x00000000003f782f */ /* 0x000fe40003860000 */
[----:B------:R-:W-:-:S02]  /*3530*/  ELECT P4, URZ, PT ;  /* 0x00000000003f782f */ /* 0x000fc40003880000 */
[----:B------:R-:W-:Y:S02]  /*3540*/  ELECT P5, URZ, PT ;  /* 0x00000000003f782f */ /* 0x000fe400038a0000 */
[C---:B------:R-:W-:Y:S01]  /*3550*/  ISETP.LT.U32.AND P3, PT, R250.reuse, 0x20, P3 ;  /* 0x00000020fa00780c */ /* 0x040fe20001f61070 */
[----:B------:R-:W-:Y:S01]  /*3560*/  @UP5 UIADD3 UR6, UP4, UR20, 0x80, URZ ;  /* 0x0000008014065890 */ /* 0x000fe2000ff9e03f */
[C---:B------:R-:W-:Y:S01]  /*3570*/  ISETP.LT.U32.AND P4, PT, R250.reuse, 0x20, P4 ;  /* 0x00000020fa00780c */ /* 0x040fe20002781070 */
[----:B------:R-:W-:Y:S01]  /*3580*/  @UP5 UMOV UR9, URZ ;  /* 0x0000003f00095c82 */ /* 0x000fe20008000000 */
[----:B------:R-:W-:Y:S01]  /*3590*/  ISETP.LT.U32.AND P5, PT, R250, 0x20, P5 ;  /* 0x00000020fa00780c */ /* 0x000fe20002fa1070 */
[----:B------:R-:W-:-:S07]  /*35a0*/  @UP5 UIADD3.X UR5, URZ, UR21, URZ, UP4, !UPT ;  /* 0x000000153f055290 */ /* 0x000fce000a7fe43f */
[----:B------:R-:W-:Y:S01]  /*35b0*/  @UP5 UMOV UR7, UR5 ;  /* 0x0000000500075c82 */ /* 0x000fe20008000000 */
[----:B-1----:R-:W-:Y:S04]  /*35c0*/  STSM.16.M88.4 [R2+0x2810], R12 ;  /* 0x0028100c02007844 */ /* 0x002fe80000000200 */
[----:B------:R-:W-:Y:S04]  /*35d0*/  LDS.64 R16, [R162+0x400] ;  /* 0x00040000a2107984 */ /* 0x000fe80000000a00 */
[----:B------:R-:W1:Y:S04]  /*35e0*/  LDS.128 R8, [R210+0xc10] ;  /* 0x000c1000d2087984 */ /* 0x000e680000000c00 */
[----:B------:R-:W2:Y:S04]  /*35f0*/  LDS.128 R4, [R210+0xc50] ;  /* 0x000c5000d2047984 */ /* 0x000ea80000000c00 */
[----:B------:R-:W3:Y:S04]  /*3600*/  LDS.64 R20, [R162+0x440] ;  /* 0x00044000a2147984 */ /* 0x000ee80000000a00 */
[----:B------:R-:W4:Y:S04]  /*3610*/  LDS.64 R22, [R162+0x480] ;  /* 0x00048000a2167984 */ /* 0x000f280000000a00 */
[----:B------:R-:W5:Y:S04]  /*3620*/  LDS.64 R32, [R162+0x4c0] ;  /* 0x0004c000a2207984 */ /* 0x000f680000000a00 */
[----:B------:R-:W-:Y:S04]  /*3630*/  LDS.64 R34, [R162+0x500] ;  /* 0x00050000a2227984 */ /* 0x000fe80000000a00 */
[----:B------:R-:W5:Y:S04]  /*3640*/  LDS.128 R28, [R210+0xc20] ;  /* 0x000c2000d21c7984 */ /* 0x000f680000000c00 */
[----:B------:R-:W5:Y:S04]  /*3650*/  LDS.128 R24, [R210+0xc60] ;  /* 0x000c6000d2187984 */ /* 0x000f680000000c00 */
[----:B------:R-:W5:Y:S04]  /*3660*/  LDS.64 R36, [R162+0x540] ;  /* 0x00054000a2247984 */ /* 0x000f680000000a00 */
[----:B------:R-:W5:Y:S04]  /*3670*/  LDS.64 R38, [R162+0x580] ;  /* 0x00058000a2267984 */ /* 0x000f680000000a00 */
[----:B------:R-:W5:Y:S01]  /*3680*/  LDS.64 R2, [R162+0x5c0] ;  /* 0x0005c000a2027984 */ /* 0x000f620000000a00 */
[C---:B-1----:R-:W-:Y:S01]  /*3690*/  FFMA R0, R8.reuse, R16, RZ ;  /* 0x0000001008007223 */ /* 0x042fe200000000ff */
[----:B------:R-:W-:-:S02]  /*36a0*/  FFMA R8, R8, R17, RZ ;  /* 0x0000001108087223 */ /* 0x000fc400000000ff */
[----:B------:R-:W-:Y:S01]  /*36b0*/  LDS.64 R40, [R162+0x600] ;  /* 0x00060000a2287984 */ /* 0x000fe20000000a00 */
[C---:B--2---:R-:W-:Y:S01]  /*36c0*/  FFMA R44, R4.reuse, R16, RZ ;  /* 0x00000010042c7223 */ /* 0x044fe200000000ff */
[----:B------:R-:W-:Y:S02]  /*36d0*/  FFMA R4, R4, R17, RZ ;  /* 0x0000001104047223 */ /* 0x000fe400000000ff */
[----:B------:R-:W1:Y:S01]  /*36e0*/  LDS.128 R12, [R210+0xc30] ;  /* 0x000c3000d20c7984 */ /* 0x000e620000000c00 */
[CC--:B---3--:R-:W-:Y:S01]  /*36f0*/  FFMA R45, R9.reuse, R20.reuse, R0 ;  /* 0x00000014092d7223 */ /* 0x0c8fe20000000000 */
[-C--:B------:R-:W-:Y:S01]  /*3700*/  FFMA R8, R9, R21.reuse, R8 ;  /* 0x0000001509087223 */ /* 0x080fe20000000008 */
[C---:B------:R-:W-:Y:S01]  /*3710*/  FFMA R9, R5.reuse, R20, R44 ;  /* 0x0000001405097223 */ /* 0x040fe2000000002c */
[----:B------:R-:W2:Y:S01]  /*3720*/  LDS.128 R16, [R210+0xc70] ;  /* 0x000c7000d2107984 */ /* 0x000ea20000000c00 */
[----:B------:R-:W-:Y:S01]  /*3730*/  FFMA R21, R5, R21, R4 ;  /* 0x0000001505157223 */ /* 0x000fe20000000004 */
[CC--:B----4-:R-:W-:Y:S01]  /*3740*/  FFMA R0, R10.reuse, R22.reuse, R45 ;  /* 0x000000160a007223 */ /* 0x0d0fe2000000002d */
[-C--:B------:R-:W-:Y:S01]  /*3750*/  FFMA R8, R10, R23.reuse, R8 ;  /* 0x000000170a087223 */ /* 0x080fe20000000008 */
[----:B------:R-:W3:Y:S01]  /*3760*/  LDS.64 R42, [R162+0x640] ;  /* 0x00064000a22a7984 */ /* 0x000ee20000000a00 */
[C---:B------:R-:W-:Y:S01]  /*3770*/  FFMA R48, R6.reuse, R22, R9 ;  /* 0x0000001606307223 */ /* 0x040fe20000000009 */
[----:B------:R-:W-:Y:S01]  /*3780*/  FFMA R50, R6, R23, R21 ;  /* 0x0000001706327223 */ /* 0x000fe20000000015 */
[CC--:B-----5:R-:W-:Y:S01]  /*3790*/  FFMA R51, R11.reuse, R32.reuse, R0 ;  /* 0x000000200b337223 */ /* 0x0e0fe20000000000 */
[----:B------:R-:W4:Y:S01]  /*37a0*/  LDS.64 R4, [R162+0x680] ;  /* 0x00068000a2047984 */ /* 0x000f220000000a00 */
[-C--:B------:R-:W-:Y:S01]  /*37b0*/  FFMA R6, R11, R33.reuse, R8 ;  /* 0x000000210b067223 */ /* 0x080fe20000000008 */
[C---:B------:R-:W-:Y:S01]  /*37c0*/  FFMA R61, R7.reuse, R32, R48 ;  /* 0x00000020073d7223 */ /* 0x040fe20000000030 */
[----:B------:R-:W-:Y:S01]  /*37d0*/  FFMA R50, R7, R33, R50 ;  /* 0x0000002107327223 */ /* 0x000fe20000000032 */
[----:B------:R-:W5:Y:S01]  /*37e0*/  LDS.64 R44, [R162+0x6c0] ;  /* 0x0006c000a22c7984 */ /* 0x000f620000000a00 */
[C---:B------:R-:W-:Y:S01]  /*37f0*/  FFMA R0, R28.reuse, R34, R51 ;  /* 0x000000221c007223 */ /* 0x040fe20000000033 */
[----:B------:R-:W-:-:S02]  /*3800*/  FFMA R28, R28, R35, R6 ;  /* 0x000000231c1c7223 */ /* 0x000fc40000000006 */
[----:B------:R-:W-:Y:S01]  /*3810*/  LDS.64 R46, [R162+0x700] ;  /* 0x00070000a22e7984 */ /* 0x000fe20000000a00 */
[C---:B------:R-:W-:Y:S01]  /*3820*/  FFMA R34, R24.reuse, R34, R61 ;  /* 0x0000002218227223 */ /* 0x040fe2000000003d */
[----:B------:R-:W-:Y:S02]  /*3830*/  FFMA R50, R24, R35, R50 ;  /* 0x0000002318327223 */ /* 0x000fe40000000032 */
[----:B------:R-:W5:Y:S01]  /*3840*/  LDS.128 R20, [R210+0xc40] ;  /* 0x000c4000d2147984 */ /* 0x000f620000000c00 */
[CC--:B------:R-:W-:Y:S01]  /*3850*/  FFMA R35, R29.reuse, R36.reuse, R0 ;  /* 0x000000241d237223 */ /* 0x0c0fe20000000000 */
[-C--:B------:R-:W-:Y:S01]  /*3860*/  FFMA R28, R29, R37.reuse, R28 ;  /* 0x000000251d1c7223 */ /* 0x080fe2000000001c */
[C---:B------:R-:W-:Y:S01]  /*3870*/  FFMA R29, R25.reuse, R36, R34 ;  /* 0x00000024191d7223 */ /* 0x040fe20000000022 */
[----:B------:R-:W5:Y:S01]  /*3880*/  LDS.128 R8, [R210+0xc80] ;  /* 0x000c8000d2087984 */ /* 0x000f620000000c00 */
[----:B------:R-:W-:Y:S01]  /*3890*/  FFMA R50, R25, R37, R50 ;  /* 0x0000002519327223 */ /* 0x000fe20000000032 */
[CC--:B------:R-:W-:Y:S01]  /*38a0*/  FFMA R0, R30.reuse, R38.reuse, R35 ;  /* 0x000000261e007223 */ /* 0x0c0fe20000000023 */
[-C--:B------:R-:W-:Y:S01]  /*38b0*/  FFMA R28, R30, R39.reuse, R28 ;  /* 0x000000271e1c7223 */ /* 0x080fe2000000001c */
[----:B------:R-:W5:Y:S01]  /*38c0*/  LDS.64 R48, [R162+0x740] ;  /* 0x00074000a2307984 */ /* 0x000f620000000a00 */
[C---:B------:R-:W-:Y:S01]  /*38d0*/  FFMA R38, R26.reuse, R38, R29 ;  /* 0x000000261a267223 */ /* 0x040fe2000000001d */
[----:B------:R-:W-:Y:S01]  /*38e0*/  FFMA R50, R26, R39, R50 ;  /* 0x000000271a327223 */ /* 0x000fe20000000032 */
[CC--:B------:R-:W-:Y:S01]  /*38f0*/  FFMA R25, R31.reuse, R2.reuse, R0 ;  /* 0x000000021f197223 */ /* 0x0c0fe20000000000 */
[----:B------:R-:W5:Y:S01]  /*3900*/  LDS.64 R6, [R162+0x780] ;  /* 0x00078000a2067984 */ /* 0x000f620000000a00 */
[-C--:B------:R-:W-:Y:S01]  /*3910*/  FFMA R28, R31, R3.reuse, R28 ;  /* 0x000000031f1c7223 */ /* 0x080fe2000000001c */
[C---:B------:R-:W-:Y:S01]  /*3920*/  FFMA R29, R27.reuse, R2, R38 ;  /* 0x000000021b1d7223 */ /* 0x040fe20000000026 */
[----:B------:R-:W-:Y:S01]  /*3930*/  FFMA R50, R27, R3, R50 ;  /* 0x000000031b327223 */ /* 0x000fe20000000032 */
[----:B------:R-:W5:Y:S01]  /*3940*/  LDS.64 R32, [R162+0x7c0] ;  /* 0x0007c000a2207984 */ /* 0x000f620000000a00 */
[CC--:B-1----:R-:W-:Y:S01]  /*3950*/  FFMA R0, R12.reuse, R40.reuse, R25 ;  /* 0x000000280c007223 */ /* 0x0c2fe20000000019 */
[-C--:B------:R-:W-:Y:S01]  /*3960*/  FFMA R28, R12, R41.reuse, R28 ;  /* 0x000000290c1c7223 */ /* 0x080fe2000000001c */
[C---:B--2---:R-:W-:Y:S01]  /*3970*/  FFMA R40, R16.reuse, R40, R29 ;  /* 0x0000002810287223 */ /* 0x044fe2000000001d */
[----:B------:R-:W-:Y:S01]  /*3980*/  FFMA R50, R16, R41, R50 ;  /* 0x0000002910327223 */ /* 0x000fe20000000032 */
[----:B------:R-:W-:Y:S01]  /*3990*/  BAR.SYNC.DEFER_BLOCKING 0x0 ;  /* 0x0000000000007b1d */ /* 0x000fe20000010000 */
[CC--:B---3--:R-:W-:Y:S01]  /*39a0*/  FFMA R3, R13.reuse, R42.reuse, R0 ;  /* 0x0000002a0d037223 */ /* 0x0c8fe20000000000 */
[-C--:B------:R-:W-:Y:S01]  /*39b0*/  FFMA R28, R13, R43.reuse, R28 ;  /* 0x0000002b0d1c7223 */ /* 0x080fe2000000001c */
[C---:B------:R-:W-:Y:S01]  /*39c0*/  FFMA R13, R17.reuse, R42, R40 ;  /* 0x0000002a110d7223 */ /* 0x040fe20000000028 */
[----:B------:R-:W-:Y:S01]  /*39d0*/  FFMA R50, R17, R43, R50 ;  /* 0x0000002b11327223 */ /* 0x000fe20000000032 */
[CC--:B----4-:R-:W-:Y:S01]  /*39e0*/  FFMA R0, R14.reuse, R4.reuse, R3 ;  /* 0x000000040e007223 */ /* 0x0d0fe20000000003 */
[-C--:B------:R-:W-:Y:S01]  /*39f0*/  FFMA R28, R14, R5.reuse, R28 ;  /* 0x000000050e1c7223 */ /* 0x080fe2000000001c */
[C---:B------:R-:W-:Y:S01]  /*3a00*/  FFMA R4, R18.reuse, R4, R13 ;  /* 0x0000000412047223 */ /* 0x040fe2000000000d */
[----:B------:R-:W-:Y:S01]  /*3a10*/  FFMA R50, R18, R5, R50 ;  /* 0x0000000512327223 */ /* 0x000fe20000000032 */
[CC--:B-----5:R-:W-:Y:S01]  /*3a20*/  FFMA R3, R15.reuse, R44.reuse, R0 ;  /* 0x0000002c0f037223 */ /* 0x0e0fe20000000000 */
[-C--:B------:R-:W-:Y:S01]  /*3a30*/  FFMA R28, R15, R45.reuse, R28 ;  /* 0x0000002d0f1c7223 */ /* 0x080fe2000000001c */
[C---:B------:R-:W-:Y:S01]  /*3a40*/  FFMA R5, R19.reuse, R44, R4 ;  /* 0x0000002c13057223 */ /* 0x040fe20000000004 */
[----:B------:R-:W-:Y:S01]  /*3a50*/  FFMA R50, R19, R45, R50 ;  /* 0x0000002d13327223 */ /* 0x000fe20000000032 */
[CC--:B------:R-:W-:Y:S01]  /*3a60*/  FFMA R0, R20.reuse, R46.reuse, R3 ;  /* 0x0000002e14007223 */ /* 0x0c0fe20000000003 */
        /* <DEDUP_REMOVED lines=14> */
[----:B------:R-:W-:Y:S01]  /*3b50*/  LEA R0, R60, UR4, 0x2 ;  /* 0x000000043c007c11 */ /* 0x000fe2000f8e10ff */
[----:B------:R-:W-:-:S04]  /*3b60*/  FFMA R33, R11, R33, R50 ;  /* 0x000000210b217223 */ /* 0x000fc80000000032 */
[----:B------:R-:W-:Y:S04]  /*3b70*/  STS.64 [R0+0x400], R22 ;  /* 0x0004001600007388 */ /* 0x000fe80000000a00 */
[----:B------:R-:W-:Y:S01]  /*3b80*/  STS.64 [R0+0x440], R32 ;  /* 0x0004402000007388 */ /* 0x000fe20000000a00 */
[----:B------:R-:W-:Y:S06]  /*3b90*/  BAR.SYNC.DEFER_BLOCKING 0x0 ;  /* 0x0000000000007b1d */ /* 0x000fec0000010000 */
[----:B------:R-:W-:Y:S04]  /*3ba0*/  LDS.64 R2, [R162] ;  /* 0x00000000a2027984 */ /* 0x000fe80000000a00 */
        /* <DEDUP_REMOVED lines=87> */
[----:B------:R-:W-:Y:S01]  /*4120*/  FADD R226, RZ, -R4 ;  /* 0x80000004ffe27221 */ /* 0x000fe20000000000 */
[----:B------:R-:W-:Y:S01]  /*4130*/  FADD R227, RZ, -R6 ;  /* 0x80000006ffe37221 */ /* 0x000fe20000000000 */
[----:B------:R-:W-:Y:S01]  /*4140*/  BAR.SYNC.DEFER_BLOCKING 0x0 ;  /* 0x0000000000007b1d */ /* 0x000fe20000010000 */
[----:B------:R-:W-:Y:S01]  /*4150*/  FADD R236, RZ, -R8 ;  /* 0x80000008ffec7221 */ /* 0x000fe20000000000 */
[----:B------:R-:W-:-:S04]  /*4160*/  FADD R237, RZ, -R34 ;  /* 0x80000022ffed7221 */ /* 0x000fc80000000000 */
[----:B------:R1:W-:Y:S04]  /*4170*/  STS.64 [R0], R226 ;  /* 0x000000e200007388 */ /* 0x0003e80000000a00 */
[----:B------:R-:W-:Y:S04]  /*4180*/  STS.64 [R0+0x40], R236 ;  /* 0x000040ec00007388 */ /* 0x000fe80000000a00 */
[----:B------:R-:W-:Y:S04]  /*4190*/  LDS.64 R4, [R162+0x1c10] ;  /* 0x001c1000a2047984 */ /* 0x000fe80000000a00 */
[----:B------:R-:W2:Y:S01]  /*41a0*/  LDS.128 R12, [R210+0x1010] ;  /* 0x00101000d20c7984 */ /* 0x000ea20000000c00 */
[----:B-1----:R-:W-:-:S02]  /*41b0*/  F2FP.BF16.F32.PACK_AB R226, R227, R226 ;  /* 0x000000e2e3e2723e */ /* 0x002fc400000010ff */
[----:B------:R-:W-:Y:S01]  /*41c0*/  F2FP.BF16.F32.PACK_AB R227, R237, R236 ;  /* 0x000000ecede3723e */ /* 0x000fe200000010ff */
[----:B------:R-:W1:Y:S04]  /*41d0*/  LDS.128 R24, [R210+0x1050] ;  /* 0x00105000d2187984 */ /* 0x000e680000000c00 */
        /* <DEDUP_REMOVED lines=9> */
[C---:B--2---:R-:W-:Y:S01]  /*4270*/  FFMA R30, R12.reuse, R4, RZ ;  /* 0x000000040c1e7223 */ /* 0x044fe200000000ff */
[----:B------:R-:W-:-:S02]  /*4280*/  FFMA R32, R12, R5, RZ ;  /* 0x000000050c207223 */ /* 0x000fc400000000ff */
[----:B------:R-:W-:Y:S01]  /*4290*/  LDS.64 R28, [R162+0x1e10] ;  /* 0x001e1000a21c7984 */ /* 0x000fe20000000a00 */
[C---:B-1----:R-:W-:Y:S01]  /*42a0*/  FFMA R34, R24.reuse, R4, RZ ;  /* 0x0000000418227223 */ /* 0x042fe200000000ff */
[----:B------:R-:W-:Y:S02]  /*42b0*/  FFMA R36, R24, R5, RZ ;  /* 0x0000000518247223 */ /* 0x000fe400000000ff */
[----:B------:R-:W1:Y:S01]  /*42c0*/  LDS.128 R68, [R210+0x1030] ;  /* 0x00103000d2447984 */ /* 0x000e620000000c00 */
[-C--:B---3--:R-:W-:Y:S01]  /*42d0*/  FFMA R31, R13, R6.reuse, R30 ;  /* 0x000000060d1f7223 */ /* 0x088fe2000000001e */
[----:B------:R-:W-:Y:S01]  /*42e0*/  FFMA R33, R25, R6, R34 ;  /* 0x0000000619217223 */ /* 0x000fe20000000022 */
[-C--:B------:R-:W-:Y:S01]  /*42f0*/  FFMA R34, R13, R7.reuse, R32 ;  /* 0x000000070d227223 */ /* 0x080fe20000000020 */
[----:B------:R-:W2:Y:S01]  /*4300*/  LDS.128 R92, [R210+0x1070] ;  /* 0x00107000d25c7984 */ /* 0x000ea20000000c00 */
[----:B------:R-:W-:Y:S01]  /*4310*/  FFMA R35, R25, R7, R36 ;  /* 0x0000000719237223 */ /* 0x000fe20000000024 */
[-C--:B----4-:R-:W-:Y:S01]  /*4320*/  FFMA R32, R14, R8.reuse, R31 ;  /* 0x000000080e207223 */ /* 0x090fe2000000001f */
[----:B------:R-:W-:Y:S01]  /*4330*/  FFMA R36, R26, R8, R33 ;  /* 0x000000081a247223 */ /* 0x000fe20000000021 */
[----:B------:R-:W3:Y:S01]  /*4340*/  LDS.64 R4, [R162+0x1e50] ;  /* 0x001e5000a2047984 */ /* 0x000ee20000000a00 */
[-C--:B------:R-:W-:Y:S01]  /*4350*/  FFMA R34, R14, R9.reuse, R34 ;  /* 0x000000090e227223 */ /* 0x080fe20000000022 */
[----:B------:R-:W-:Y:S01]  /*4360*/  FFMA R38, R26, R9, R35 ;  /* 0x000000091a267223 */ /* 0x000fe20000000023 */
[-C--:B-----5:R-:W-:Y:S01]  /*4370*/  FFMA R35, R15, R10.reuse, R32 ;  /* 0x0000000a0f237223 */ /* 0x0a0fe20000000020 */
[----:B------:R-:W4:Y:S01]  /*4380*/  LDS.64 R6, [R162+0x1e90] ;  /* 0x001e9000a2067984 */ /* 0x000f220000000a00 */
[----:B------:R-:W-:Y:S01]  /*4390*/  FFMA R37, R27, R10, R36 ;  /* 0x0000000a1b257223 */ /* 0x000fe20000000024 */
[-C--:B------:R-:W-:Y:S01]  /*43a0*/  FFMA R36, R15, R11.reuse, R34 ;  /* 0x0000000b0f247223 */ /* 0x080fe20000000022 */
        /* <DEDUP_REMOVED lines=55> */
[----:B------:R-:W-:-:S03]  /*4720*/  FFMA R17, R99, R17, R40 ;  /* 0x0000001163117223 */ /* 0x000fc60000000028 */
[----:B------:R-:W-:Y:S04]  /*4730*/  STS.64 [R0+0x400], R18 ;  /* 0x0004001200007388 */ /* 0x000fe80000000a00 */
[----:B------:R-:W-:Y:S01]  /*4740*/  STS.64 [R0+0x440], R16 ;  /* 0x0004401000007388 */ /* 0x000fe20000000a00 */
[----:B------:R-:W-:Y:S06]  /*4750*/  BAR.SYNC.DEFER_BLOCKING 0x0 ;  /* 0x0000000000007b1d */ /* 0x000fec0000010000 */
        /* <DEDUP_REMOVED lines=90> */
[----:B------:R-:W-:Y:S01]  /*4d00*/  FADD R238, RZ, -R8 ;  /* 0x80000008ffee7221 */ /* 0x000fe20000000000 */
[----:B------:R-:W-:-:S03]  /*4d10*/  FADD R239, RZ, -R42 ;  /* 0x8000002affef7221 */ /* 0x000fc60000000000 */
[----:B------:R1:W-:Y:S04]  /*4d20*/  STS.64 [R0+0x800], R228 ;  /* 0x000800e400007388 */ /* 0x0003e80000000a00 */
        /* <DEDUP_REMOVED lines=22> */
[CC--:B------:R-:W-:Y:S01]  /*4e90*/  FFMA R32, R5.reuse, R19.reuse, R32 ;  /* 0x0000001305207223 */ /* 0x0c0fe20000000020 */
[----:B------:R-:W-:Y:S01]  /*4ea0*/  FFMA R29, R5, R18, R16 ;  /* 0x00000012051d7223 */ /* 0x000fe20000000010 */
[----:B------:R-:W2:Y:S01]  /*4eb0*/  LDS.128 R36, [R210+0x1470] ;  /* 0x00147000d2247984 */ /* 0x000ea20000000c00 */
[----:B------:R-:W-:Y:S01]  /*4ec0*/  FFMA R30, R9, R19, R30 ;  /* 0x00000013091e7223 */ /* 0x000fe2000000001e */
[-C--:B----4-:R-:W-:Y:S01]  /*4ed0*/  FFMA R16, R10, R20.reuse, R17 ;  /* 0x000000140a107223 */ /* 0x090fe20000000011 */
[C---:B------:R-:W-:Y:S01]  /*4ee0*/  FFMA R164, R6.reuse, R20, R29 ;  /* 0x0000001406a47223 */ /* 0x040fe2000000001d */
        /* <DEDUP_REMOVED lines=9> */
[----:B------:R-:W-:-:S03]  /*4f80*/  FFMA R164, R48, R78, R21 ;  /* 0x0000004e30a47223 */ /* 0x000fc60000000015 */
[----:B------:R-:W-:Y:S01]  /*4f90*/  LDS.64 R18, [R162+0x2b10] ;  /* 0x002b1000a2127984 */ /* 0x000fe20000000a00 */
[----:B------:R-:W-:Y:S01]  /*4fa0*/  FFMA R166, R44, R78, R163 ;  /* 0x0000004e2ca67223 */ /* 0x000fe200000000a3 */
[-C--:B------:R-:W-:Y:S01]  /*4fb0*/  FFMA R78, R48, R79.reuse, R66 ;  /* 0x0000004f304e7223 */ /* 0x080fe20000000042 */
[----:B------:R-:W-:Y:S01]  /*4fc0*/  FFMA R168, R44, R79, R67 ;  /* 0x0000004f2ca87223 */ /* 0x000fe20000000043 */
[----:B------:R-:W5:Y:S01]  /*4fd0*/  LDS.128 R32, [R210+0x1440] ;  /* 0x00144000d2207984 */ /* 0x000f620000000c00 */
[-C--:B------:R-:W-:Y:S01]  /*4fe0*/  FFMA R79, R49, R80.reuse, R164 ;  /* 0x00000050314f7223 */ /* 0x080fe200000000a4 */
[----:B------:R-:W-:Y:S01]  /*4ff0*/  FFMA R163, R45, R80, R166 ;  /* 0x000000502da37223 */ /* 0x000fe200000000a6 */
[-C--:B------:R-:W-:Y:S01]  /*5000*/  FFMA R80, R49, R81.reuse, R78 ;  /* 0x0000005131507223 */ /* 0x080fe2000000004e */
[----:B------:R-:W5:Y:S01]  /*5010*/  LDS.128 R28, [R210+0x1480] ;  /* 0x00148000d21c7984 */ /* 0x000f620000000c00 */
[----:B------:R-:W-:Y:S01]  /*5020*/  FFMA R168, R45, R81, R168 ;  /* 0x000000512da87223 */ /* 0x000fe200000000a8 */
[-C--:B------:R-:W-:Y:S01]  /*5030*/  FFMA R78, R50, R82.reuse, R79 ;  /* 0x00000052324e7223 */ /* 0x080fe2000000004f */
[----:B------:R-:W-:Y:S01]  /*5040*/  FFMA R82, R46, R82, R163 ;  /* 0x000000522e527223 */ /* 0x000fe200000000a3 */
[----:B------:R-:W5:Y:S01]  /*5050*/  LDS.64 R16, [R162+0x2b50] ;  /* 0x002b5000a2107984 */ /* 0x000f620000000a00 */
[-C--:B------:R-:W-:Y:S01]  /*5060*/  FFMA R80, R50, R83.reuse, R80 ;  /* 0x0000005332507223 */ /* 0x080fe20000000050 */
[----:B------:R-:W-:Y:S01]  /*5070*/  FFMA R168, R46, R83, R168 ;  /* 0x000000532ea87223 */ /* 0x000fe200000000a8 */
[-C--:B------:R-:W-:Y:S01]  /*5080*/  FFMA R79, R51, R76.reuse, R78 ;  /* 0x0000004c334f7223 */ /* 0x080fe2000000004e */
[----:B------:R-:W5:Y:S01]  /*5090*/  LDS.64 R20, [R162+0x2b90] ;  /* 0x002b9000a2147984 */ /* 0x000f620000000a00 */
[----:B------:R-:W-:Y:S01]  /*50a0*/  FFMA R81, R47, R76, R82 ;  /* 0x0000004c2f517223 */ /* 0x000fe20000000052 */
[-C--:B------:R-:W-:Y:S01]  /*50b0*/  FFMA R80, R51, R77.reuse, R80 ;  /* 0x0000004d33507223 */ /* 0x080fe20000000050 */
[----:B------:R-:W-:Y:S01]  /*50c0*/  FFMA R168, R47, R77, R168 ;  /* 0x0000004d2fa87223 */ /* 0x000fe200000000a8 */
[----:B------:R-:W5:Y:S01]  /*50d0*/  LDS.64 R66, [R162+0x2bd0] ;  /* 0x002bd000a2427984 */ /* 0x000f620000000a00 */
[CC--:B-1----:R-:W-:Y:S01]  /*50e0*/  FFMA R76, R40.reuse, R62.reuse, R79 ;  /* 0x0000003e284c7223 */ /* 0x0c2fe2000000004f */
[-C--:B------:R-:W-:Y:S01]  /*50f0*/  FFMA R80, R40, R63.reuse, R80 ;  /* 0x0000003f28507223 */ /* 0x080fe20000000050 */
[C---:B--2---:R-:W-:Y:S01]  /*5100*/  FFMA R62, R36.reuse, R62, R81 ;  /* 0x0000003e243e7223 */ /* 0x044fe20000000051 */
[----:B------:R-:W-:Y:S01]  /*5110*/  FFMA R168, R36, R63, R168 ;  /* 0x0000003f24a87223 */ /* 0x000fe200000000a8 */
[----:B---3--:R-:W-:-:S02]  /*5120*/  FFMA R63, R41, R22, R76 ;  /* 0x00000016293f7223 */ /* 0x008fc4000000004c */
[----:B------:R-:W-:Y:S01]  /*5130*/  FFMA R77, R37, R22, R62 ;  /* 0x00000016254d7223 */ /* 0x000fe2000000003e */
[-C--:B------:R-:W-:Y:S01]  /*5140*/  FFMA R80, R41, R23.reuse, R80 ;  /* 0x0000001729507223 */ /* 0x080fe20000000050 */
[----:B------:R-:W-:Y:S01]  /*5150*/  FFMA R168, R37, R23, R168 ;  /* 0x0000001725a87223 */ /* 0x000fe200000000a8 */
[-C--:B----4-:R-:W-:Y:S01]  /*5160*/  FFMA R22, R42, R64.reuse, R63 ;  /* 0x000000402a167223 */ /* 0x090fe2000000003f */
[----:B------:R-:W-:Y:S01]  /*5170*/  FFMA R64, R38, R64, R77 ;  /* 0x0000004026407223 */ /* 0x000fe2000000004d */
[-C--:B------:R-:W-:Y:S01]  /*5180*/  FFMA R80, R42, R65.reuse, R80 ;  /* 0x000000412a507223 */ /* 0x080fe20000000050 */
[----:B------:R-:W-:Y:S01]  /*5190*/  FFMA R168, R38, R65, R168 ;  /* 0x0000004126a87223 */ /* 0x000fe200000000a8 */
[-C--:B-----5:R-:W-:Y:S01]  /*51a0*/  FFMA R23, R43, R60.reuse, R22 ;  /* 0x0000003c2b177223 */ /* 0x0a0fe20000000016 */
[----:B------:R-:W-:Y:S01]  /*51b0*/  FFMA R63, R39, R60, R64 ;  /* 0x0000003c273f7223 */ /* 0x000fe20000000040 */
[-C--:B------:R-:W-:Y:S01]  /*51c0*/  FFMA R80, R43, R61.reuse, R80 ;  /* 0x0000003d2b507223 */ /* 0x080fe20000000050 */
[----:B------:R-:W-:Y:S01]  /*51d0*/  FFMA R168, R39, R61, R168 ;  /* 0x0000003d27a87223 */ /* 0x000fe200000000a8 */
[----:B------:R-:W-:-:S02]  /*51e0*/  FFMA R22, R32, R18, R23 ;  /* 0x0000001220167223 */ /* 0x000fc40000000017 */
[-C--:B------:R-:W-:Y:S01]  /*51f0*/  FFMA R80, R32, R19.reuse, R80 ;  /* 0x0000001320507223 */ /* 0x080fe20000000050 */
[C---:B------:R-:W-:Y:S01]  /*5200*/  FFMA R18, R28.reuse, R18, R63 ;  /* 0x000000121c127223 */ /* 0x040fe2000000003f */
[----:B------:R-:W-:Y:S01]  /*5210*/  FFMA R168, R28, R19, R168 ;  /* 0x000000131ca87223 */ /* 0x000fe200000000a8 */
[-C--:B------:R-:W-:Y:S02]  /*5220*/  FFMA R19, R33, R16.reuse, R22 ;  /* 0x0000001021137223 */ /* 0x080fe40000000016 */
[----:B------:R-:W-:Y:S01]  /*5230*/  FFMA R23, R29, R16, R18 ;  /* 0x000000101d177223 */ /* 0x000fe20000000012 */
[-C--:B------:R-:W-:Y:S01]  /*5240*/  FFMA R80, R33, R17.reuse, R80 ;  /* 0x0000001121507223 */ /* 0x080fe20000000050 */
[----:B------:R-:W-:Y:S01]  /*5250*/  FFMA R168, R29, R17, R168 ;  /* 0x000000111da87223 */ /* 0x000fe200000000a8 */
[-C--:B------:R-:W-:Y:S01]  /*5260*/  FFMA R16, R34, R20.reuse, R19 ;  /* 0x0000001422107223 */ /* 0x080fe20000000013 */
[----:B------:R-:W-:Y:S01]  /*5270*/  FFMA R20, R30, R20, R23 ;  /* 0x000000141e147223 */ /* 0x000fe20000000017 */
[-C--:B------:R-:W-:Y:S01]  /*5280*/  FFMA R80, R34, R21.reuse, R80 ;  /* 0x0000001522507223 */ /* 0x080fe20000000050 */
[----:B------:R-:W-:Y:S01]  /*5290*/  FFMA R168, R30, R21, R168 ;  /* 0x000000151ea87223 */ /* 0x000fe200000000a8 */
[-C--:B------:R-:W-:Y:S01]  /*52a0*/  FFMA R76, R35, R66.reuse, R16 ;  /* 0x00000042234c7223 */ /* 0x080fe20000000010 */
[----:B------:R-:W-:Y:S01]  /*52b0*/  FFMA R164, R31, R66, R20 ;  /* 0x000000421fa47223 */ /* 0x000fe20000000014 */
[----:B------:R-:W-:Y:S01]  /*52c0*/  BAR.SYNC.DEFER_BLOCKING 0x0 ;  /* 0x0000000000007b1d */ /* 0x000fe20000010000 */
[-C--:B------:R-:W-:Y:S01]  /*52d0*/  FFMA R77, R35, R67.reuse, R80 ;  /* 0x00000043234d7223 */ /* 0x080fe20000000050 */
[----:B------:R-:W-:Y:S01]  /*52e0*/  FFMA R165, R31, R67, R168 ;  /* 0x000000431fa57223 */ /* 0x000fe200000000a8 */
[----:B------:R-:W-:-:S04]  /*52f0*/  SHF.L.U32 R16, R250, 0x2, RZ ;  /* 0x00000002fa107819 */ /* 0x000fc800000006ff */
[----:B------:R-:W-:-:S04]  /*5300*/  LOP3.LUT R163, R16, 0xe0, RZ, 0xc0, !PT ;  /* 0x000000e010a37812 */ /* 0x000fc800078ec0ff */
[----:B------:R-:W-:Y:S01]  /*5310*/  LEA R163, R163, UR4, 0x2 ;  /* 0x00000004a3a37c11 */ /* 0x000fe2000f8e10ff */
[----:B------:R-:W-:Y:S04]  /*5320*/  STS.64 [R0+0x400], R76 ;  /* 0x0004004c00007388 */ /* 0x000fe80000000a00 */
[----:B------:R-:W-:Y:S01]  /*5330*/  STS.64 [R0+0x440], R164 ;  /* 0x000440a400007388 */ /* 0x000fe20000000a00 */
[----:B------:R-:W-:Y:S06]  /*5340*/  BAR.SYNC.DEFER_BLOCKING 0x0 ;  /* 0x0000000000007b1d */ /* 0x000fec0000010000 */
[----:B------:R-:W-:Y:S04]  /*5350*/  LDS.64 R166, [R162+0x1010] ;  /* 0x00101000a2a67984 */ /* 0x000fe80000000a00 */
[----:B------:R-:W1:Y:S04]  /*5360*/  LDS.128 R16, [R210+0x400] ;  /* 0x00040000d2107984 */ /* 0x000e680000000c00 */
[----:B------:R-:W2:Y:S04]  /*5370*/  LDS.64 R234, [R162+0x1050] ;  /* 0x00105000a2ea7984 */ /* 0x000ea80000000a00 */
[----:B------:R-:W3:Y:S04]  /*5380*/  LDS.128 R20, [R210+0x440] ;  /* 0x00044000d2147984 */ /* 0x000ee80000000c00 */
[----:B------:R-:W4:Y:S04]  /*5390*/  LDS.128 R64, [R163+0x1850] ;  /* 0x00185000a3407984 */ /* 0x000f280000000c00 */
[----:B------:R-:W5:Y:S04]  /*53a0*/  LDS.128 R60, [R163+0x1810] ;  /* 0x00181000a33c7984 */ /* 0x000f680000000c00 */
[----:B------:R-:W-:Y:S04]  /*53b0*/  LDS.128 R76, [R163+0x1820] ;  /* 0x00182000a34c7984 */ /* 0x000fe80000000c00 */
[----:B------:R-:W5:Y:S04]  /*53c0*/  LDS.128 R80, [R163+0x1860] ;  /* 0x00186000a3507984 */ /* 0x000f680000000c00 */
[----:B------:R-:W5:Y:S04]  /*53d0*/  LDS.128 R56, [R163+0x1830] ;  /* 0x00183000a3387984 */ /* 0x000f680000000c00 */
[----:B------:R-:W-:Y:S04]  /*53e0*/  LDS.64 R202, [R162] ;  /* 0x00000000a2ca7984 */ /* 0x000fe80000000a00 */
[----:B------:R-:W-:Y:S01]  /*53f0*/  LDS.64 R200, [R162+0x40] ;  /* 0x00004000a2c87984 */ /* 0x000fe20000000a00 */
[C---:B-1----:R-:W-:Y:S01]  /*5400*/  FFMA R52, R16.reuse, R166, RZ ;  /* 0x000000a610347223 */ /* 0x042fe200000000ff */
[----:B------:R-:W-:-:S02]  /*5410*/  FFMA R248, R16, R167, RZ ;  /* 0x000000a710f87223 */ /* 0x000fc400000000ff */
[----:B------:R-:W-:Y:S01]  /*5420*/  LDS.64 R198, [R162+0x80] ;  /* 0x00008000a2c67984 */ /* 0x000fe20000000a00 */
[C---:B--2---:R-:W-:Y:S01]  /*5430*/  FFMA R249, R17.reuse, R234, R52 ;  /* 0x000000ea11f97223 */ /* 0x044fe20000000034 */
[----:B------:R-:W-:Y:S02]  /*5440*/  FFMA R248, R17, R235, R248 ;  /* 0x000000eb11f87223 */ /* 0x000fe400000000f8 */
[----:B------:R-:W1:Y:S01]  /*5450*/  LDS.128 R52, [R163+0x1870] ;  /* 0x00187000a3347984 */ /* 0x000e620000000c00 */
[C---:B---3--:R-:W-:Y:S01]  /*5460*/  FFMA R166, R20.reuse, R166, RZ ;  /* 0x000000a614a67223 */ /* 0x048fe200000000ff */
[----:B------:R-:W-:Y:S02]  /*5470*/  FFMA R20, R20, R167, RZ ;  /* 0x000000a714147223 */ /* 0x000fe400000000ff */
[----:B------:R-:W-:Y:S01]  /*5480*/  LDS.64 R196, [R162+0xc0] ;  /* 0x0000c000a2c47984 */ /* 0x000fe20000000a00 */
[CC--:B----4-:R-:W-:Y:S01]  /*5490*/  FFMA R17, R2.reuse, R64.reuse, RZ ;  /* 0x0000004002117223 */ /* 0x0d0fe200000000ff */
[----:B------:R-:W-:Y:S01]  /*54a0*/  FFMA R64, R3, R64, RZ ;  /* 0x0000004003407223 */ /* 0x000fe200000000ff */
[C---:B------:R-:W-:Y:S01]  /*54b0*/  FFMA R247, R21.reuse, R234, R166 ;  /* 0x000000ea15f77223 */ /* 0x040fe200000000a6 */
[----:B------:R-:W-:Y:S01]  /*54c0*/  FFMA R235, R21, R235, R20 ;  /* 0x000000eb15eb7223 */ /* 0x000fe20000000014 */
[-C--:B-----5:R-:W-:Y:S01]  /*54d0*/  FFMA R16, R2, R60.reuse, RZ ;  /* 0x0000003c02107223 */ /* 0x0a0fe200000000ff */
[----:B------:R-:W-:Y:S01]  /*54e0*/  FFMA R60, R3, R60, RZ ;  /* 0x0000003c033c7223 */ /* 0x000fe200000000ff */
[CC--:B------:R-:W-:Y:S01]  /*54f0*/  FFMA R21, R136.reuse, R65.reuse, R17 ;  /* 0x0000004188157223 */ /* 0x0c0fe20000000011 */
[C---:B------:R-:W-:Y:S01]  /*5500*/  FFMA R64, R137.reuse, R65, R64 ;  /* 0x0000004189407223 */ /* 0x040fe20000000040 */
[-C--:B------:R-:W-:Y:S01]  /*5510*/  FFMA R17, R136, R61.reuse, R16 ;  /* 0x0000003d88117223 */ /* 0x080fe20000000010 */
[----:B------:R-:W-:Y:S01]  /*5520*/  FFMA R60, R137, R61, R60 ;  /* 0x0000003d893c7223 */ /* 0x000fe2000000003c */
        /* <DEDUP_REMOVED lines=8> */
[----:B------:R-:W2:Y:S01]  /*55b0*/  LDS.128 R64, [R163+0x1840] ;  /* 0x00184000a3407984 */ /* 0x000ea20000000c00 */
[C---:B------:R-:W-:Y:S01]  /*55c0*/  FFMA R20, R140.reuse, R80, R21 ;  /* 0x000000508c147223 */ /* 0x040fe20000000015 */
[-C--:B------:R-:W-:Y:S01]  /*55d0*/  FFMA R17, R140, R76.reuse, R17 ;  /* 0x0000004c8c117223 */ /* 0x080fe20000000011 */
[C---:B------:R-:W-:Y:S01]  /*55e0*/  FFMA R16, R141.reuse, R76, R16 ;  /* 0x0000004c8d107223 */ /* 0x040fe20000000010 */
[----:B------:R-:W3:Y:S01]  /*55f0*/  LDS.128 R60, [R163+0x1880] ;  /* 0x00188000a33c7984 */ /* 0x000ee20000000c00 */
        /* <DEDUP_REMOVED lines=12> */
[----:B------:R-:W4:Y:S01]  /*56c0*/  LDS.128 R76, [R163+0x1c10] ;  /* 0x001c1000a34c7984 */ /* 0x000f220000000c00 */
[----:B------:R-:W-:Y:S01]  /*56d0*/  FFMA R104, R147, R83, R104 ;  /* 0x0000005393687223 */ /* 0x000fe20000000068 */
[C---:B------:R-:W-:Y:S01]  /*56e0*/  FFMA R17, R142.reuse, R56, R17 ;  /* 0x000000388e117223 */ /* 0x040fe20000000011 */
[----:B-1----:R-:W-:Y:S01]  /*56f0*/  FFMA R20, R142, R52, R21 ;  /* 0x000000348e147223 */ /* 0x002fe20000000015 */
[C---:B------:R-:W-:Y:S01]  /*5700*/  FFMA R16, R143.reuse, R56, R16 ;  /* 0x000000388f107223 */ /* 0x040fe20000000010 */
[----:B------:R-:W-:Y:S01]  /*5710*/  FFMA R104, R143, R52, R104 ;  /* 0x000000348f687223 */ /* 0x000fe20000000068 */
[C---:B------:R-:W-:Y:S01]  /*5720*/  FFMA R17, R138.reuse, R57, R17 ;  /* 0x000000398a117223 */ /* 0x040fe20000000011 */
[----:B------:R-:W-:Y:S01]  /*5730*/  FFMA R21, R138, R53, R20 ;  /* 0x000000358a157223 */ /* 0x000fe20000000014 */
[C---:B------:R-:W-:Y:S01]  /*5740*/  FFMA R16, R139.reuse, R57, R16 ;  /* 0x000000398b107223 */ /* 0x040fe20000000010 */
[----:B------:R-:W-:Y:S01]  /*5750*/  FFMA R53, R139, R53, R104 ;  /* 0x000000358b357223 */ /* 0x000fe20000000068 */
[C---:B------:R-:W-:Y:S01]  /*5760*/  FFMA R17, R132.reuse, R58, R17 ;  /* 0x0000003a84117223 */ /* 0x040fe20000000011 */
[----:B------:R-:W1:Y:S01]  /*5770*/  LDS.128 R104, [R163+0x1c50] ;  /* 0x001c5000a3687984 */ /* 0x000e620000000c00 */
[----:B------:R-:W-:Y:S01]  /*5780*/  FFMA R20, R132, R54, R21 ;  /* 0x0000003684147223 */ /* 0x000fe20000000015 */
[C---:B------:R-:W-:Y:S01]  /*5790*/  FFMA R16, R133.reuse, R58, R16 ;  /* 0x0000003a85107223 */ /* 0x040fe20000000010 */
[----:B------:R-:W-:Y:S01]  /*57a0*/  FFMA R54, R133, R54, R53 ;  /* 0x0000003685367223 */ /* 0x000fe20000000035 */
[C---:B------:R-:W-:Y:S01]  /*57b0*/  FFMA R17, R160.reuse, R59, R17 ;  /* 0x0000003ba0117223 */ /* 0x040fe20000000011 */
[----:B------:R-:W-:Y:S01]  /*57c0*/  FFMA R21, R160, R55, R20 ;  /* 0x00000037a0157223 */ /* 0x000fe20000000014 */
[C---:B------:R-:W-:Y:S01]  /*57d0*/  FFMA R16, R161.reuse, R59, R16 ;  /* 0x0000003ba1107223 */ /* 0x040fe20000000010 */
[----:B------:R-:W-:Y:S01]  /*57e0*/  FFMA R54, R161, R55, R54 ;  /* 0x00000037a1367223 */ /* 0x000fe20000000036 */
[----:B------:R-:W-:Y:S01]  /*57f0*/  LDS.64 R164, [R162+0x100] ;  /* 0x00010000a2a47984 */ /* 0x000fe20000000a00 */
[-C--:B--2---:R-:W-:Y:S01]  /*5800*/  FFMA R17, R158, R64.reuse, R17 ;  /* 0x000000409e117223 */ /* 0x084fe20000000011 */
[----:B------:R-:W-:-:S02]  /*5810*/  FFMA R16, R159, R64, R16 ;  /* 0x000000409f107223 */ /* 0x000fc40000000010 */
[----:B------:R-:W-:Y:S01]  /*5820*/  LDS.128 R56, [R163+0x1c60] ;  /* 0x001c6000a3387984 */ /* 0x000fe20000000c00 */
[-C--:B---3--:R-:W-:Y:S01]  /*5830*/  FFMA R21, R158, R60.reuse, R21 ;  /* 0x0000003c9e157223 */ /* 0x088fe20000000015 */
[-C--:B------:R-:W-:Y:S01]  /*5840*/  FFMA R17, R154, R65.reuse, R17 ;  /* 0x000000419a117223 */ /* 0x080fe20000000011 */
[----:B------:R-:W-:Y:S01]  /*5850*/  FFMA R60, R159, R60, R54 ;  /* 0x0000003c9f3c7223 */ /* 0x000fe20000000036 */
[C---:B------:R-:W-:Y:S01]  /*5860*/  FFMA R16, R155.reuse, R65, R16 ;  /* 0x000000419b107223 */ /* 0x040fe20000000010 */
[----:B------:R-:W2:Y:S01]  /*5870*/  LDS.128 R52, [R163+0x1c20] ;  /* 0x001c2000a3347984 */ /* 0x000ea20000000c00 */
[-C--:B------:R-:W-:Y:S01]  /*5880*/  FFMA R17, R148, R66.reuse, R17 ;  /* 0x0000004294117223 */ /* 0x080fe20000000011 */
[-C--:B------:R-:W-:Y:S01]  /*5890*/  FFMA R21, R154, R61.reuse, R21 ;  /* 0x0000003d9a157223 */ /* 0x080fe20000000015 */
[----:B------:R-:W-:Y:S01]  /*58a0*/  FFMA R60, R155, R61, R60 ;  /* 0x0000003d9b3c7223 */ /* 0x000fe2000000003c */
[----:B------:R-:W3:Y:S01]  /*58b0*/  LDS.64 R166, [R162+0x140] ;  /* 0x00014000a2a67984 */ /* 0x000ee20000000a00 */
[C---:B------:R-:W-:Y:S01]  /*58c0*/  FFMA R16, R149.reuse, R66, R16 ;  /* 0x0000004295107223 */ /* 0x040fe20000000010 */
[-C--:B------:R-:W-:Y:S01]  /*58d0*/  FFMA R17, R144, R67.reuse, R17 ;  /* 0x0000004390117223 */ /* 0x080fe20000000011 */
[-C--:B------:R-:W-:Y:S01]  /*58e0*/  FFMA R20, R148, R62.reuse, R21 ;  /* 0x0000003e94147223 */ /* 0x080fe20000000015 */
[----:B------:R-:W5:Y:S01]  /*58f0*/  LDS.64 R168, [R162+0x180] ;  /* 0x00018000a2a87984 */ /* 0x000f620000000a00 */
[----:B------:R-:W-:Y:S01]  /*5900*/  FFMA R60, R149, R62, R60 ;  /* 0x0000003e953c7223 */ /* 0x000fe2000000003c */
[C---:B------:R-:W-:Y:S01]  /*5910*/  FFMA R16, R145.reuse, R67, R16 ;  /* 0x0000004391107223 */ /* 0x040fe20000000010 */
[----:B----4-:R-:W-:Y:S01]  /*5920*/  FFMA R64, R76, R202, R17 ;  /* 0x000000ca4c407223 */ /* 0x010fe20000000011 */
[----:B------:R-:W4:Y:S01]  /*5930*/  LDS.64 R170, [R162+0x1c0] ;  /* 0x0001c000a2aa7984 */ /* 0x000f220000000a00 */
[----:B------:R-:W-:Y:S01]  /*5940*/  FFMA R21, R144, R63, R20 ;  /* 0x0000003f90157223 */ /* 0x000fe20000000014 */
[----:B------:R-:W-:Y:S01]  /*5950*/  FFMA R16, R76, R203, R16 ;  /* 0x000000cb4c107223 */ /* 0x000fe20000000010 */
[----:B------:R-:W-:Y:S01]  /*5960*/  FFMA R20, R145, R63, R60 ;  /* 0x0000003f91147223 */ /* 0x000fe2000000003c */
[C---:B------:R-:W-:Y:S01]  /*5970*/  FFMA R17, R77.reuse, R200, R64 ;  /* 0x000000c84d117223 */ /* 0x040fe20000000040 */
[----:B------:R-:W-:Y:S01]  /*5980*/  LDS.64 R172, [R162+0x200] ;  /* 0x00020000a2ac7984 */ /* 0x000fe20000000a00 */
[----:B------:R-:W-:-:S02]  /*5990*/  FFMA R76, R77, R201, R16 ;  /* 0x000000c94d4c7223 */ /* 0x000fc40000000010 */
[C---:B------:R-:W-:Y:S01]  /*59a0*/  FFMA R16, R78.reuse, R198, R17 ;  /* 0x000000c64e107223 */ /* 0x040fe20000000011 */
[----:B------:R-:W4:Y:S01]  /*59b0*/  LDS.128 R60, [R163+0x1c30] ;  /* 0x001c3000a33c7984 */ /* 0x000f220000000c00 */
[----:B------:R-:W-:Y:S01]  /*59c0*/  FFMA R76, R78, R199, R76 ;  /* 0x000000c74e4c7223 */ /* 0x000fe2000000004c */
[C---:B-1----:R-:W-:Y:S01]  /*59d0*/  FFMA R78, R104.reuse, R202, R21 ;  /* 0x000000ca684e7223 */ /* 0x042fe20000000015 */
[----:B------:R-:W-:Y:S01]  /*59e0*/  FFMA R104, R104, R203, R20 ;  /* 0x000000cb68687223 */ /* 0x000fe20000000014 */
[----:B------:R-:W1:Y:S01]  /*59f0*/  LDS.128 R64, [R163+0x1c70] ;  /* 0x001c7000a3407984 */ /* 0x000e620000000c00 */
[----:B------:R-:W-:Y:S01]  /*5a00*/  FFMA R17, R79, R196, R16 ;  /* 0x000000c44f117223 */ /* 0x000fe20000000010 */
[C---:B------:R-:W-:Y:S01]  /*5a10*/  FFMA R21, R105.reuse, R200, R78 ;  /* 0x000000c869157223 */ /* 0x040fe2000000004e */
[----:B------:R-:W-:Y:S01]  /*5a20*/  FFMA R104, R105, R201, R104 ;  /* 0x000000c969687223 */ /* 0x000fe20000000068 */
[----:B------:R-:W1:Y:S01]  /*5a30*/  LDS.64 R174, [R162+0x240] ;  /* 0x00024000a2ae7984 */ /* 0x000e620000000a00 */
[----:B------:R-:W-:Y:S01]  /*5a40*/  FFMA R20, R79, R197, R76 ;  /* 0x000000c54f147223 */ /* 0x000fe2000000004c */
[C---:B------:R-:W-:Y:S01]  /*5a50*/  FFMA R16, R106.reuse, R198, R21 ;  /* 0x000000c66a107223 */ /* 0x040fe20000000015 */
[----:B------:R-:W-:Y:S01]  /*5a60*/  FFMA R104, R106, R199, R104 ;  /* 0x000000c76a687223 */ /* 0x000fe20000000068 */
[----:B------:R-:W1:Y:S02]  /*5a70*/  LDS.64 R176, [R162+0x280] ;  /* 0x00028000a2b07984 */ /* 0x000e640000000a00 */
[C---:B------:R-:W-:Y:S01]  /*5a80*/  FFMA R21, R107.reuse, R196, R16 ;  /* 0x000000c46b157223 */ /* 0x040fe20000000010 */
[----:B------:R-:W-:Y:S01]  /*5a90*/  FFMA R104, R107, R197, R104 ;  /* 0x000000c56b687223 */ /* 0x000fe20000000068 */
[----:B------:R-:W1:Y:S01]  /*5aa0*/  LDS.64 R178, [R162+0x2c0] ;  /* 0x0002c000a2b27984 */ /* 0x000e620000000a00 */
[----:B--2---:R-:W-:-:S03]  /*5ab0*/  FFMA R16, R52, R164, R17 ;  /* 0x000000a434107223 */ /* 0x004fc60000000011 */
[----:B------:R-:W-:Y:S01]  /*5ac0*/  LDS.64 R180, [R162+0x300] ;  /* 0x00030000a2b47984 */ /* 0x000fe20000000a00 */
[-C--:B------:R-:W-:Y:S01]  /*5ad0*/  FFMA R20, R52, R165.reuse, R20 ;  /* 0x000000a534147223 */ /* 0x080fe20000000014 */
[C---:B------:R-:W-:Y:S01]  /*5ae0*/  FFMA R104, R56.reuse, R165, R104 ;  /* 0x000000a538687223 */ /* 0x040fe20000000068 */
[----:B------:R-:W-:Y:S01]  /*5af0*/  FFMA R52, R56, R164, R21 ;  /* 0x000000a438347223 */ /* 0x000fe20000000015 */
[----:B------:R-:W2:Y:S01]  /*5b00*/  LDS.128 R76, [R163+0x1c40] ;  /* 0x001c4000a34c7984 */ /* 0x000ea20000000c00 */
[-C--:B---3--:R-:W-:Y:S01]  /*5b10*/  FFMA R20, R53, R167.reuse, R20 ;  /* 0x000000a735147223 */ /* 0x088fe20000000014 */
[----:B------:R-:W-:Y:S01]  /*5b20*/  FFMA R104, R57, R167, R104 ;  /* 0x000000a739687223 */ /* 0x000fe20000000068 */
[-C--:B------:R-:W-:Y:S01]  /*5b30*/  FFMA R17, R53, R166.reuse, R16 ;  /* 0x000000a635117223 */ /* 0x080fe20000000010 */
[----:B------:R-:W3:Y:S01]  /*5b40*/  LDS.128 R80, [R163+0x1c80] ;  /* 0x001c8000a3507984 */ /* 0x000ee20000000c00 */
[----:B------:R-:W-:Y:S01]  /*5b50*/  FFMA R21, R57, R166, R52 ;  /* 0x000000a639157223 */ /* 0x000fe20000000034 */
[-C--:B-----5:R-:W-:Y:S01]  /*5b60*/  FFMA R20, R54, R169.reuse, R20 ;  /* 0x000000a936147223 */ /* 0x0a0fe20000000014 */
[----:B------:R-:W-:Y:S01]  /*5b70*/  FFMA R104, R58, R169, R104 ;  /* 0x000000a93a687223 */ /* 0x000fe20000000068 */
[----:B------:R-:W5:Y:S01]  /*5b80*/  LDS.64 R182, [R162+0x340] ;  /* 0x00034000a2b67984 */ /* 0x000f620000000a00 */
[-C--:B------:R-:W-:Y:S01]  /*5b90*/  FFMA R16, R54, R168.reuse, R17 ;  /* 0x000000a836107223 */ /* 0x080fe20000000011 */
[----:B------:R-:W-:Y:S01]  /*5ba0*/  FFMA R52, R58, R168, R21 ;  /* 0x000000a83a347223 */ /* 0x000fe20000000015 */
[-C--:B----4-:R-:W-:Y:S01]  /*5bb0*/  FFMA R20, R55, R171.reuse, R20 ;  /* 0x000000ab37147223 */ /* 0x090fe20000000014 */
[----:B------:R-:W4:Y:S01]  /*5bc0*/  LDS.64 R184, [R162+0x380] ;  /* 0x00038000a2b87984 */ /* 0x000f220000000a00 */
[----:B------:R-:W-:Y:S01]  /*5bd0*/  FFMA R104, R59, R171, R104 ;  /* 0x000000ab3b687223 */ /* 0x000fe20000000068 */
[-C--:B------:R-:W-:Y:S01]  /*5be0*/  FFMA R17, R55, R170.reuse, R16 ;  /* 0x000000aa37117223 */ /* 0x080fe20000000010 */
[----:B------:R-:W-:Y:S01]  /*5bf0*/  FFMA R21, R59, R170, R52 ;  /* 0x000000aa3b157223 */ /* 0x000fe20000000034 */
[----:B------:R-:W4:Y:S01]  /*5c00*/  LDS.64 R186, [R162+0x3c0] ;  /* 0x0003c000a2ba7984 */ /* 0x000f220000000a00 */
[CC--:B------:R-:W-:Y:S01]  /*5c10*/  FFMA R20, R60.reuse, R173.reuse, R20 ;  /* 0x000000ad3c147223 */ /* 0x0c0fe20000000014 */
[-C--:B------:R-:W-:Y:S01]  /*5c20*/  FFMA R16, R60, R172.reuse, R17 ;  /* 0x000000ac3c107223 */ /* 0x080fe20000000011 */
[C---:B-1----:R-:W-:Y:S01]  /*5c30*/  FFMA R104, R64.reuse, R173, R104 ;  /* 0x000000ad40687223 */ /* 0x042fe20000000068 */
[----:B------:R-:W-:Y:S01]  /*5c40*/  FFMA R52, R64, R172, R21 ;  /* 0x000000ac40347223 */ /* 0x000fe20000000015 */
[----:B------:R-:W-:Y:S01]  /*5c50*/  LDS.64 R86, [R162+0x10d0] ;  /* 0x0010d000a2567984 */ /* 0x000fe20000000a00 */
        /* <DEDUP_REMOVED lines=12> */
[----:B------:R-:W-:Y:S01]  /*5d20*/  LDS.64 R208, [R162+0x1190] ;  /* 0x00119000a2d07984 */ /* 0x000fe20000000a00 */
[C---:B--2---:R-:W-:Y:S01]  /*5d30*/  FFMA R20, R76.reuse, R181, R20 ;  /* 0x000000b54c147223 */ /* 0x044fe20000000014 */
[----:B------:R-:W-:-:S02]  /*5d40*/  FFMA R16, R76, R180, R17 ;  /* 0x000000b44c107223 */ /* 0x000fc40000000011 */
[----:B------:R-:W-:Y:S01]  /*5d50*/  LDS.64 R206, [R162+0x11d0] ;  /* 0x0011d000a2ce7984 */ /* 0x000fe20000000a00 */
[C---:B---3--:R-:W-:Y:S01]  /*5d60*/  FFMA R104, R80.reuse, R181, R104 ;  /* 0x000000b550687223 */ /* 0x048fe20000000068 */
[----:B------:R-:W-:Y:S02]  /*5d70*/  FFMA R52, R80, R180, R21 ;  /* 0x000000b450347223 */ /* 0x000fe40000000015 */
[----:B------:R-:W-:Y:S01]  /*5d80*/  LDS.64 R204, [R162+0x1210] ;  /* 0x00121000a2cc7984 */ /* 0x000fe20000000a00 */
[-C--:B-----5:R-:W-:Y:S01]  /*5d90*/  FFMA R20, R77, R183.reuse, R20 ;  /* 0x000000b74d147223 */ /* 0x0a0fe20000000014 */
[----:B------:R-:W-:Y:S01]  /*5da0*/  FFMA R104, R81, R183, R104 ;  /* 0x000000b751687223 */ /* 0x000fe20000000068 */
[-C--:B------:R-:W-:Y:S01]  /*5db0*/  FFMA R17, R77, R182.reuse, R16 ;  /* 0x000000b64d117223 */ /* 0x080fe20000000010 */
[----:B------:R-:W-:Y:S01]  /*5dc0*/  FFMA R21, R81, R182, R52 ;  /* 0x000000b651157223 */ /* 0x000fe20000000034 */
[-C--:B----4-:R-:W-:Y:S01]  /*5dd0*/  FFMA R20, R78, R185.reuse, R20 ;  /* 0x000000b94e147223 */ /* 0x090fe20000000014 */
[----:B------:R-:W-:Y:S01]  /*5de0*/  FFMA R104, R82, R185, R104 ;  /* 0x000000b952687223 */ /* 0x000fe20000000068 */
[-C--:B------:R-:W-:Y:S01]  /*5df0*/  FFMA R106, R78, R184.reuse, R17 ;  /* 0x000000b84e6a7223 */ /* 0x080fe20000000011 */
[----:B------:R-:W-:Y:S01]  /*5e00*/  FFMA R230, R82, R184, R21 ;  /* 0x000000b852e67223 */ /* 0x000fe20000000015 */
[-C--:B------:R-:W-:Y:S01]  /*5e10*/  FFMA R107, R79, R187.reuse, R20 ;  /* 0x000000bb4f6b7223 */ /* 0x080fe20000000014 */
[----:B------:R-:W-:Y:S01]  /*5e20*/  FFMA R231, R83, R187, R104 ;  /* 0x000000bb53e77223 */ /* 0x000fe20000000068 */
[-C--:B------:R-:W-:Y:S01]  /*5e30*/  FFMA R106, R79, R186.reuse, R106 ;  /* 0x000000ba4f6a7223 */ /* 0x080fe2000000006a */
[----:B------:R-:W-:Y:S01]  /*5e40*/  FFMA R230, R83, R186, R230 ;  /* 0x000000ba53e67223 */ /* 0x000fe200000000e6 */
[----:B------:R-:W1:Y:S04]  /*5e50*/  LDS.64 R20, [R162+0x1090] ;  /* 0x00109000a2147984 */ /* 0x000e680000000a00 */
[----:B------:R-:W-:Y:S04]  /*5e60*/  LDS.64 R104, [R162+0x1110] ;  /* 0x00111000a2687984 */ /* 0x000fe80000000a00 */
        /* <DEDUP_REMOVED lines=8> */
[----:B------:R-:W-:Y:S01]  /*5ef0*/  LDS.128 R76, [R210+0x410] ;  /* 0x00041000d24c7984 */ /* 0x000fe20000000c00 */
[----:B-1----:R-:W-:-:S03]  /*5f00*/  FFMA R248, R18, R21, R248 ;  /* 0x0000001512f87223 */ /* 0x002fc600000000f8 */
[----:B------:R-:W-:Y:S01]  /*5f10*/  LDS.128 R80, [R210+0x450] ;  /* 0x00045000d2507984 */ /* 0x000fe20000000c00 */
[----:B------:R-:W-:-:S03]  /*5f20*/  FFMA R248, R19, R87, R248 ;  /* 0x0000005713f87223 */ /* 0x000fc600000000f8 */
[----:B------:R-:W-:Y:S04]  /*5f30*/  LDS.128 R60, [R210+0x420] ;  /* 0x00042000d23c7984 */ /* 0x000fe80000000c00 */
[----:B------:R-:W-:Y:S04]  /*5f40*/  LDS.128 R64, [R210+0x460] ;  /* 0x00046000d2407984 */ /* 0x000fe80000000c00 */
[----:B------:R-:W-:Y:S04]  /*5f50*/  LDS.128 R52, [R210+0x430] ;  /* 0x00043000d2347984 */ /* 0x000fe80000000c00 */
[----:B------:R-:W-:Y:S01]  /*5f60*/  LDS.128 R56, [R210+0x470] ;  /* 0x00047000d2387984 */ /* 0x000fe20000000c00 */
[----:B------:R-:W-:Y:S06]  /*5f70*/  BAR.SYNC.DEFER_BLOCKING 0x0 ;  /* 0x0000000000007b1d */ /* 0x000fec0000010000 */
[----:B------:R-:W-:Y:S04]  /*5f80*/  STS.64 [R0], R106 ;  /* 0x0000006a00007388 */ /* 0x000fe80000000a00 */
[----:B------:R-:W-:Y:S01]  /*5f90*/  STS.64 [R0+0x40], R230 ;  /* 0x000040e600007388 */ /* 0x000fe20000000a00 */
[----:B------:R-:W-:Y:S06]  /*5fa0*/  BAR.SYNC.DEFER_BLOCKING 0x0 ;  /* 0x0000000000007b1d */ /* 0x000fec0000010000 */
[----:B------:R-:W1:Y:S04]  /*5fb0*/  LDS.64 R210, [R162] ;  /* 0x00000000a2d27984 */ /* 0x000e680000000a00 */
[----:B------:R-:W2:Y:S04]  /*5fc0*/  LDS.64 R230, [R162+0x40] ;  /* 0x00004000a2e67984 */ /* 0x000ea80000000a00 */
[----:B------:R-:W3:Y:S01]  /*5fd0*/  LDS.64 R106, [R162+0x80] ;  /* 0x00008000a26a7984 */ /* 0x000ee20000000a00 */
[CC--:B-1----:R-:W-:Y:S01]  /*5fe0*/  FFMA R232, R12.reuse, R210.reuse, RZ ;  /* 0x000000d20ce87223 */ /* 0x0c2fe200000000ff */
[-C--:B------:R-:W-:Y:S01]  /*5ff0*/  FFMA R12, R12, R211.reuse, RZ ;  /* 0x000000d30c0c7223 */ /* 0x080fe200000000ff */
[C---:B------:R-:W-:Y:S01]  /*6000*/  FFMA R234, R24.reuse, R210, RZ ;  /* 0x000000d218ea7223 */ /* 0x040fe200000000ff */
[----:B------:R-:W-:Y:S01]  /*6010*/  FFMA R24, R24, R211, RZ ;  /* 0x000000d318187223 */ /* 0x000fe200000000ff */
[CC--:B--2---:R-:W-:Y:S01]  /*6020*/  FFMA R211, R13.reuse, R230.reuse, R232 ;  /* 0x000000e60dd37223 */ /* 0x0c4fe200000000e8 */
[-C--:B------:R-:W-:Y:S01]  /*6030*/  FFMA R12, R13, R231.reuse, R12 ;  /* 0x000000e70d0c7223 */ /* 0x080fe2000000000c */
[C---:B------:R-:W-:Y:S01]  /*6040*/  FFMA R13, R25.reuse, R230, R234 ;  /* 0x000000e6190d7223 */ /* 0x040fe200000000ea */
[----:B------:R-:W-:Y:S01]  /*6050*/  FFMA R233, R25, R231, R24 ;  /* 0x000000e719e97223 */ /* 0x000fe20000000018 */
[CC--:B---3--:R-:W-:Y:S01]  /*6060*/  FFMA R232, R14.reuse, R106.reuse, R211 ;  /* 0x0000006a0ee87223 */ /* 0x0c8fe200000000d3 */
[-C--:B------:R-:W-:Y:S01]  /*6070*/  FFMA R14, R14, R107.reuse, R12 ;  /* 0x0000006b0e0e7223 */ /* 0x080fe2000000000c */
[C---:B------:R-:W-:Y:S01]  /*6080*/  FFMA R106, R26.reuse, R106, R13 ;  /* 0x0000006a1a6a7223 */ /* 0x040fe2000000000d */
[----:B------:R-:W-:Y:S01]  /*6090*/  LDS.64 R24, [R162+0x100] ;  /* 0x00010000a2187984 */ /* 0x000fe20000000a00 */
[----:B------:R-:W-:-:S03]  /*60a0*/  FFMA R26, R26, R107, R233 ;  /* 0x0000006b1a1a7223 */ /* 0x000fc600000000e9 */
[----:B------:R-:W1:Y:S04]  /*60b0*/  LDS.64 R12, [R162+0xc0] ;  /* 0x0000c000a20c7984 */ /* 0x000e680000000a00 */
[----:B------:R-:W2:Y:S04]  /*60c0*/  LDS.64 R210, [R162+0x140] ;  /* 0x00014000a2d27984 */ /* 0x000ea80000000a00 */
[----:B------:R-:W3:Y:S01]  /*60d0*/  LDS.64 R230, [R162+0x180] ;  /* 0x00018000a2e67984 */ /* 0x000ee20000000a00 */
[CC--:B-1----:R-:W-:Y:S01]  /*60e0*/  FFMA R107, R15.reuse, R12.reuse, R232 ;  /* 0x0000000c0f6b7223 */ /* 0x0c2fe200000000e8 */
[-C--:B------:R-:W-:Y:S01]  /*60f0*/  FFMA R14, R15, R13.reuse, R14 ;  /* 0x0000000d0f0e7223 */ /* 0x080fe2000000000e */
[C---:B------:R-:W-:Y:S01]  /*6100*/  FFMA R15, R27.reuse, R12, R106 ;  /* 0x0000000c1b0f7223 */ /* 0x040fe2000000006a */
[----:B------:R-:W-:Y:S01]  /*6110*/  FFMA R26, R27, R13, R26 ;  /* 0x0000000d1b1a7223 */ /* 0x000fe2000000001a */
[CC--:B------:R-:W-:Y:S01]  /*6120*/  FFMA R12, R88.reuse, R24.reuse, R107 ;  /* 0x00000018580c7223 */ /* 0x0c0fe2000000006b */
[-C--:B------:R-:W-:Y:S01]  /*6130*/  FFMA R14, R88, R25.reuse, R14 ;  /* 0x00000019580e7223 */ /* 0x080fe2000000000e */
[C---:B------:R-:W-:Y:S01]  /*6140*/  FFMA R24, R72.reuse, R24, R15 ;  /* 0x0000001848187223 */ /* 0x040fe2000000000f */
[----:B------:R-:W-:Y:S01]  /*6150*/  FFMA R26, R72, R25, R26 ;  /* 0x00000019481a7223 */ /* 0x000fe2000000001a */
[CC--:B--2---:R-:W-:Y:S01]  /*6160*/  FFMA R13, R89.reuse, R210.reuse, R12 ;  /* 0x000000d2590d7223 */ /* 0x0c4fe2000000000c */
[-C--:B------:R-:W-:Y:S01]  /*6170*/  FFMA R14, R89, R211.reuse, R14 ;  /* 0x000000d3590e7223 */ /* 0x080fe2000000000e */
[C---:B------:R-:W-:Y:S01]  /*6180*/  FFMA R15, R73.reuse, R210, R24 ;  /* 0x000000d2490f7223 */ /* 0x040fe20000000018 */
[----:B------:R-:W-:Y:S01]  /*6190*/  FFMA R26, R73, R211, R26 ;  /* 0x000000d3491a7223 */ /* 0x000fe2000000001a */
[CC--:B---3--:R-:W-:Y:S01]  /*61a0*/  FFMA R232, R90.reuse, R230.reuse, R13 ;  /* 0x000000e65ae87223 */ /* 0x0c8fe2000000000d */
[-C--:B------:R-:W-:Y:S01]  /*61b0*/  FFMA R90, R90, R231.reuse, R14 ;  /* 0x000000e75a5a7223 */ /* 0x080fe2000000000e */
[----:B------:R-:W1:Y:S01]  /*61c0*/  LDS.64 R12, [R162+0x1c0] ;  /* 0x0001c000a20c7984 */ /* 0x000e620000000a00 */
[C---:B------:R-:W-:Y:S01]  /*61d0*/  FFMA R234, R74.reuse, R230, R15 ;  /* 0x000000e64aea7223 */ /* 0x040fe2000000000f */
[----:B------:R-:W-:-:S02]  /*61e0*/  FFMA R74, R74, R231, R26 ;  /* 0x000000e74a4a7223 */ /* 0x000fc4000000001a */
[----:B------:R-:W2:Y:S04]  /*61f0*/  LDS.64 R14, [R162+0x200] ;  /* 0x00020000a20e7984 */ /* 0x000ea80000000a00 */
[----:B------:R-:W3:Y:S04]  /*6200*/  LDS.64 R24, [R162+0x240] ;  /* 0x00024000a2187984 */ /* 0x000ee80000000a00 */
[----:B------:R-:W4:Y:S04]  /*6210*/  LDS.64 R26, [R162+0x280] ;  /* 0x00028000a21a7984 */ /* 0x000f280000000a00 */
[----:B------:R-:W5:Y:S04]  /*6220*/  LDS.64 R72, [R162+0x2c0] ;  /* 0x0002c000a2487984 */ /* 0x000f680000000a00 */
[----:B------:R-:W5:Y:S04]  /*6230*/  LDS.64 R88, [R162+0x300] ;  /* 0x00030000a2587984 */ /* 0x000f680000000a00 */
[----:B------:R-:W5:Y:S04]  /*6240*/  LDS.64 R106, [R162+0x340] ;  /* 0x00034000a26a7984 */ /* 0x000f680000000a00 */
[----:B------:R-:W5:Y:S04]  /*6250*/  LDS.64 R210, [R162+0x380] ;  /* 0x00038000a2d27984 */ /* 0x000f680000000a00 */
[----:B------:R-:W5:Y:S01]  /*6260*/  LDS.64 R230, [R162+0x3c0] ;  /* 0x0003c000a2e67984 */ /* 0x000f620000000a00 */
[CC--:B-1----:R-:W-:Y:S01]  /*6270*/  FFMA R233, R91.reuse, R12.reuse, R232 ;  /* 0x0000000c5be97223 */ /* 0x0c2fe200000000e8 */
        /* <DEDUP_REMOVED lines=39> */
[----:B------:R-:W-:Y:S01]  /*64f0*/  FADD R211, RZ, -R74 ;  /* 0x8000004affd37221 */ /* 0x000fe20000000000 */
[----:B------:R-:W-:-:S02]  /*6500*/  LOP3.LUT R68, R250, 0x7, RZ, 0xc0, !PT ;  /* 0x00000007fa447812 */ /* 0x000fc400078ec0ff */
[----:B------:R-:W-:Y:S01]  /*6510*/  F2FP.BF16.F32.PACK_AB R232, R85, R84 ;  /* 0x0000005455e8723e */ /* 0x000fe200000010ff */
[-C--:B------:R-:W-:Y:S01]  /*6520*/  FFMA R84, R18, R20.reuse, R249 ;  /* 0x0000001412547223 */ /* 0x080fe200000000f9 */
[----:B------:R-:W-:Y:S01]  /*6530*/  LOP3.LUT R69, R68, 0x48, RZ, 0xfc, !PT ;  /* 0x0000004844457812 */ /* 0x000fe200078efcff */
[----:B------:R-:W-:Y:S01]  /*6540*/  FFMA R20, R22, R20, R247 ;  /* 0x0000001416147223 */ /* 0x000fe200000000f7 */
[----:B------:R-:W-:Y:S01]  /*6550*/  LOP3.LUT R71, R68, 0xc8, RZ, 0xfc, !PT ;  /* 0x000000c844477812 */ /* 0x000fe200078efcff */
[----:B------:R-:W-:Y:S01]  /*6560*/  FFMA R22, R22, R21, R235 ;  /* 0x0000001516167223 */ /* 0x000fe200000000eb */
[----:B------:R-:W-:Y:S01]  /*6570*/  LOP3.LUT R88, R69, 0x8, R250, 0x78, !PT ;  /* 0x0000000845587812 */ /* 0x000fe200078e78fa */
[-C--:B------:R-:W-:Y:S01]  /*6580*/  FFMA R21, R19, R86.reuse, R84 ;  /* 0x0000005613157223 */ /* 0x080fe20000000054 */
[----:B------:R-:W-:Y:S01]  /*6590*/  LOP3.LUT R89, R71, 0x8, R250, 0x78, !PT ;  /* 0x0000000847597812 */ /* 0x000fe200078e78fa */
[C---:B------:R-:W-:Y:S01]  /*65a0*/  FFMA R85, R23.reuse, R86, R20 ;  /* 0x0000005617557223 */ /* 0x040fe20000000014 */
[----:B------:R-:W-:Y:S01]  /*65b0*/  FFMA R22, R23, R87, R22 ;  /* 0x0000005717167223 */ /* 0x000fe20000000016 */
[----:B------:R-:W-:Y:S01]  /*65c0*/  LOP3.LUT R234, R250, 0x10, RZ, 0xc0, !PT ;  /* 0x00000010faea7812 */ /* 0x000fe200078ec0ff */
[-C--:B------:R-:W-:Y:S01]  /*65d0*/  FFMA R19, R76, R104.reuse, R21 ;  /* 0x000000684c137223 */ /* 0x080fe20000000015 */
[----:B------:R-:W-:Y:S01]  /*65e0*/  LEA R88, R88, UR4, 0x1 ;  /* 0x0000000458587c11 */ /* 0x000fe2000f8e08ff */
[C---:B------:R-:W-:Y:S01]  /*65f0*/  FFMA R18, R80.reuse, R104, R85 ;  /* 0x0000006850127223 */ /* 0x040fe20000000055 */
[----:B------:R-:W-:Y:S01]  /*6600*/  LEA R89, R89, UR4, 0x1 ;  /* 0x0000000459597c11 */ /* 0x000fe2000f8e08ff */
[-C--:B------:R-:W-:Y:S01]  /*6610*/  FFMA R80, R80, R105.reuse, R22 ;  /* 0x0000006950507223 */ /* 0x080fe20000000016 */
[----:B------:R-:W-:Y:S01]  /*6620*/  LEA R233, R234, R88, 0x1 ;  /* 0x00000058eae97211 */ /* 0x000fe200078e08ff */
[----:B------:R-:W-:Y:S01]  /*6630*/  FFMA R76, R76, R105, R248 ;  /* 0x000000694c4c7223 */ /* 0x000fe200000000f8 */
[----:B------:R1:W-:Y:S01]  /*6640*/  STS.64 [R0], R230 ;  /* 0x000000e600007388 */ /* 0x0003e20000000a00 */
[----:B------:R-:W-:Y:S01]  /*6650*/  LEA R234, R234, R89, 0x1 ;  /* 0x00000059eaea7211 */ /* 0x000fe200078e08ff */
[----:B------:R-:W-:-:S02]  /*6660*/  FFMA R80, R81, R17, R80 ;  /* 0x0000001151507223 */ /* 0x000fc40000000050 */
[----:B------:R-:W-:Y:S02]  /*6670*/  STS.64 [R0+0x40], R210 ;  /* 0x000040d200007388 */ /* 0x000fe40000000a00 */
[----:B------:R-:W-:Y:S02]  /*6680*/  FFMA R80, R82, R209, R80 ;  /* 0x000000d152507223 */ /* 0x000fe40000000050 */
[----:B------:R-:W2:Y:S04]  /*6690*/  LDS.128 R24, [R163+0x2410] ;  /* 0x00241000a3187984 */ /* 0x000ea80000000c00 */
[----:B------:R-:W3:Y:S01]  /*66a0*/  LDS.128 R12, [R163+0x2450] ;  /* 0x00245000a30c7984 */ /* 0x000ee20000000c00 */
[----:B-1----:R-:W-:Y:S02]  /*66b0*/  F2FP.BF16.F32.PACK_AB R230, R231, R230 ;  /* 0x000000e6e7e6723e */ /* 0x002fe400000010ff */
[----:B------:R-:W-:Y:S01]  /*66c0*/  F2FP.BF16.F32.PACK_AB R231, R211, R210 ;  /* 0x000000d2d3e7723e */ /* 0x000fe200000010ff */
[----:B------:R-:W1:Y:S04]  /*66d0*/  LDS.128 R68, [R163+0x2420] ;  /* 0x00242000a3447984 */ /* 0x000e680000000c00 */
[----:B------:R-:W4:Y:S04]  /*66e0*/  LDS.128 R72, [R163+0x2460] ;  /* 0x00246000a3487984 */ /* 0x000f280000000c00 */
[----:B------:R-:W5:Y:S04]  /*66f0*/  LDS.128 R20, [R163+0x2430] ;  /* 0x00243000a3147984 */ /* 0x000f680000000c00 */
[----:B------:R-:W4:Y:S04]  /*6700*/  LDS.128 R84, [R163+0x2470] ;  /* 0x00247000a3547984 */ /* 0x000f280000000c00 */
[----:B------:R-:W-:Y:S04]  /*6710*/  LDS.128 R92, [R163+0x2480] ;  /* 0x00248000a35c7984 */ /* 0x000fe80000000c00 */
[----:B------:R-:W-:Y:S01]  /*6720*/  LDS.128 R100, [R163+0x2850] ;  /* 0x00285000a3647984 */ /* 0x000fe20000000c00 */
[CC--:B--2---:R-:W-:Y:S01]  /*6730*/  FFMA R89, R188.reuse, R24.reuse, RZ ;  /* 0x00000018bc597223 */ /* 0x0c4fe200000000ff */
[C---:B------:R-:W-:Y:S01]  /*6740*/  FFMA R88, R189.reuse, R24, RZ ;  /* 0x00000018bd587223 */ /* 0x040fe200000000ff */
[-C--:B---3--:R-:W-:Y:S01]  /*6750*/  FFMA R90, R189, R12.reuse, RZ ;  /* 0x0000000cbd5a7223 */ /* 0x088fe200000000ff */
        /* <DEDUP_REMOVED lines=14> */
[CC--:B-1----:R-:W-:Y:S01]  /*6840*/  FFMA R97, R126.reuse, R68.reuse, R97 ;  /* 0x000000447e617223 */ /* 0x0c2fe20000000061 */
[C---:B------:R-:W-:Y:S01]  /*6850*/  FFMA R96, R127.reuse, R68, R96 ;  /* 0x000000447f607223 */ /* 0x040fe20000000060 */
[-C--:B----4-:R-:W-:Y:S01]  /*6860*/  FFMA R126, R126, R72.reuse, R99 ;  /* 0x000000487e7e7223 */ /* 0x090fe20000000063 */
        /* <DEDUP_REMOVED lines=9> */
[C---:B------:R-:W-:Y:S01]  /*6900*/  FFMA R105, R120.reuse, R71, R97 ;  /* 0x0000004778697223 */ /* 0x040fe20000000061 */
[----:B------:R-:W1:Y:S01]  /*6910*/  LDS.64 R126, [R162+0x800] ;  /* 0x00080000a27e7984 */ /* 0x000e620000000a00 */
[----:B------:R-:W-:Y:S01]  /*6920*/  FFMA R107, R120, R75, R130 ;  /* 0x0000004b786b7223 */ /* 0x000fe20000000082 */
[C---:B------:R-:W-:Y:S01]  /*6930*/  FFMA R104, R121.reuse, R71, R104 ;  /* 0x0000004779687223 */ /* 0x040fe20000000068 */
[----:B------:R-:W-:Y:S01]  /*6940*/  FFMA R106, R121, R75, R106 ;  /* 0x0000004b796a7223 */ /* 0x000fe2000000006a */
[----:B------:R-:W3:Y:S01]  /*6950*/  LDS.128 R96, [R163+0x2810] ;  /* 0x00281000a3607984 */ /* 0x000ee20000000c00 */
[C---:B-----5:R-:W-:Y:S01]  /*6960*/  FFMA R105, R112.reuse, R20, R105 ;  /* 0x0000001470697223 */ /* 0x060fe20000000069 */
[----:B------:R-:W-:Y:S01]  /*6970*/  FFMA R112, R112, R84, R107 ;  /* 0x0000005470707223 */ /* 0x000fe2000000006b */
[C---:B------:R-:W-:Y:S01]  /*6980*/  FFMA R104, R113.reuse, R20, R104 ;  /* 0x0000001471687223 */ /* 0x040fe20000000068 */
[----:B------:R-:W4:Y:S01]  /*6990*/  LDS.64 R120, [R162+0x840] ;  /* 0x00084000a2787984 */ /* 0x000f220000000a00 */
[C---:B------:R-:W-:Y:S01]  /*69a0*/  FFMA R105, R110.reuse, R21, R105 ;  /* 0x000000156e697223 */ /* 0x040fe20000000069 */
[----:B------:R-:W-:Y:S01]  /*69b0*/  FFMA R106, R113, R84, R106 ;  /* 0x00000054716a7223 */ /* 0x000fe2000000006a */
[----:B------:R-:W-:Y:S01]  /*69c0*/  FFMA R107, R110, R85, R112 ;  /* 0x000000556e6b7223 */ /* 0x000fe20000000070 */
[C---:B------:R-:W-:Y:S01]  /*69d0*/  FFMA R104, R111.reuse, R21, R104 ;  /* 0x000000156f687223 */ /* 0x040fe20000000068 */
[C---:B------:R-:W-:Y:S01]  /*69e0*/  FFMA R105, R108.reuse, R22, R105 ;  /* 0x000000166c697223 */ /* 0x040fe20000000069 */
[----:B------:R-:W-:Y:S01]  /*69f0*/  FFMA R106, R111, R85, R106 ;  /* 0x000000556f6a7223 */ /* 0x000fe2000000006a */
[----:B------:R-:W-:Y:S01]  /*6a00*/  FFMA R108, R108, R86, R107 ;  /* 0x000000566c6c7223 */ /* 0x000fe2000000006b */
[----:B------:R-:W5:Y:S01]  /*6a10*/  LDS.64 R112, [R162+0x880] ;  /* 0x00088000a2707984 */ /* 0x000f620000000a00 */
[C---:B------:R-:W-:Y:S01]  /*6a20*/  FFMA R105, R118.reuse, R23, R105 ;  /* 0x0000001776697223 */ /* 0x040fe20000000069 */
[C---:B------:R-:W-:Y:S01]  /*6a30*/  FFMA R104, R109.reuse, R22, R104 ;  /* 0x000000166d687223 */ /* 0x040fe20000000068 */
[----:B------:R-:W-:Y:S01]  /*6a40*/  FFMA R106, R109, R86, R106 ;  /* 0x000000566d6a7223 */ /* 0x000fe2000000006a */
[----:B------:R-:W-:Y:S01]  /*6a50*/  FFMA R107, R118, R87, R108 ;  /* 0x00000057766b7223 */ /* 0x000fe2000000006c */
[----:B------:R-:W-:Y:S01]  /*6a60*/  LDS.64 R130, [R162+0xa00] ;  /* 0x000a0000a2827984 */ /* 0x000fe20000000a00 */
[C---:B------:R-:W-:Y:S01]  /*6a70*/  FFMA R104, R119.reuse, R23, R104 ;  /* 0x0000001777687223 */ /* 0x040fe20000000068 */
[----:B------:R-:W-:-:S02]  /*6a80*/  FFMA R106, R119, R87, R106 ;  /* 0x00000057776a7223 */ /* 0x000fc4000000006a */
[----:B------:R-:W-:Y:S01]  /*6a90*/  LDS.128 R108, [R163+0x2860] ;  /* 0x00286000a36c7984 */ /* 0x000fe20000000c00 */
[C---:B--2---:R-:W-:Y:S01]  /*6aa0*/  FFMA R105, R116.reuse, R88, R105 ;  /* 0x0000005874697223 */ /* 0x044fe20000000069 */
[----:B------:R-:W-:Y:S01]  /*6ab0*/  FFMA R116, R116, R92, R107 ;  /* 0x0000005c74747223 */ /* 0x000fe2000000006b */
[C---:B------:R-:W-:Y:S01]  /*6ac0*/  FFMA R104, R117.reuse, R88, R104 ;  /* 0x0000005875687223 */ /* 0x040fe20000000068 */
        /* <DEDUP_REMOVED lines=12> */
[----:B------:R-:W2:Y:S01]  /*6b90*/  LDS.64 R122, [R162+0x8c0] ;  /* 0x0008c000a27a7984 */ /* 0x000ea20000000a00 */
[----:B------:R-:W-:Y:S01]  /*6ba0*/  FFMA R117, R125, R95, R106 ;  /* 0x0000005f7d757223 */ /* 0x000fe2000000006a */
[-C--:B-1----:R-:W-:Y:S01]  /*6bb0*/  FFMA R118, R100, R126.reuse, R107 ;  /* 0x0000007e64767223 */ /* 0x082fe2000000006b */
[----:B---3--:R-:W-:Y:S01]  /*6bc0*/  FFMA R114, R96, R126, R105 ;  /* 0x0000007e60727223 */ /* 0x008fe20000000069 */
[----:B------:R-:W1:Y:S01]  /*6bd0*/  LDS.64 R124, [R162+0x900] ;  /* 0x00090000a27c7984 */ /* 0x000e620000000a00 */
[-C--:B------:R-:W-:Y:S01]  /*6be0*/  FFMA R128, R100, R127.reuse, R117 ;  /* 0x0000007f64807223 */ /* 0x080fe20000000075 */
[----:B------:R-:W-:Y:S01]  /*6bf0*/  FFMA R116, R96, R127, R115 ;  /* 0x0000007f60747223 */ /* 0x000fe20000000073 */
[-C--:B----4-:R-:W-:Y:S01]  /*6c00*/  FFMA R115, R97, R120.reuse, R114 ;  /* 0x0000007861737223 */ /* 0x090fe20000000072 */
[----:B------:R-:W3:Y:S01]  /*6c10*/  LDS.128 R104, [R163+0x2820] ;  /* 0x00282000a3687984 */ /* 0x000ee20000000c00 */
[CC--:B------:R-:W-:Y:S01]  /*6c20*/  FFMA R114, R101.reuse, R121.reuse, R128 ;  /* 0x0000007965727223 */ /* 0x0c0fe20000000080 */
[----:B------:R-:W-:Y:S01]  /*6c30*/  FFMA R117, R101, R120, R118 ;  /* 0x0000007865757223 */ /* 0x000fe20000000076 */
[----:B------:R-:W-:Y:S01]  /*6c40*/  FFMA R116, R97, R121, R116 ;  /* 0x0000007961747223 */ /* 0x000fe20000000074 */
[----:B------:R-:W4:Y:S01]  /*6c50*/  LDS.64 R126, [R162+0x940] ;  /* 0x00094000a27e7984 */ /* 0x000f220000000a00 */
[----:B-----5:R-:W-:-:S03]  /*6c60*/  FFMA R194, R98, R112, R115 ;  /* 0x0000007062c27223 */ /* 0x020fc60000000073 */
[----:B------:R-:W5:Y:S01]  /*6c70*/  LDS.64 R128, [R162+0x980] ;  /* 0x00098000a2807984 */ /* 0x000f620000000a00 */
[----:B------:R-:W-:Y:S01]  /*6c80*/  FFMA R252, R102, R112, R117 ;  /* 0x0000007066fc7223 */ /* 0x000fe20000000075 */
[-C--:B------:R-:W-:Y:S01]  /*6c90*/  FFMA R248, R98, R113.reuse, R116 ;  /* 0x0000007162f87223 */ /* 0x080fe20000000074 */
[----:B------:R-:W-:Y:S01]  /*6ca0*/  FFMA R247, R102, R113, R114 ;  /* 0x0000007166f77223 */ /* 0x000fe20000000072 */
[----:B------:R-:W5:Y:S04]  /*6cb0*/  LDS.64 R120, [R162+0x9c0] ;  /* 0x0009c000a2787984 */ /* 0x000f680000000a00 */
[----:B------:R-:W5:Y:S04]  /*6cc0*/  LDS.128 R112, [R163+0x2830] ;  /* 0x00283000a3707984 */ /* 0x000f680000000c00 */
[----:B------:R-:W5:Y:S04]  /*6cd0*/  LDS.128 R116, [R163+0x2870] ;  /* 0x00287000a3747984 */ /* 0x000f680000000c00 */
[----:B------:R-:W5:Y:S04]  /*6ce0*/  LDS.64 R188, [R162+0xa40] ;  /* 0x000a4000a2bc7984 */ /* 0x000f680000000a00 */
[----:B------:R-:W5:Y:S04]  /*6cf0*/  LDS.64 R190, [R162+0xa80] ;  /* 0x000a8000a2be7984 */ /* 0x000f680000000a00 */
[----:B------:R-:W5:Y:S01]  /*6d00*/  LDS.64 R192, [R162+0xac0] ;  /* 0x000ac000a2c07984 */ /* 0x000f620000000a00 */
[-C--:B--2---:R-:W-:Y:S01]  /*6d10*/  FFMA R195, R99, R122.reuse, R194 ;  /* 0x0000007a63c37223 */ /* 0x084fe200000000c2 */
[C---:B------:R-:W-:Y:S01]  /*6d20*/  FFMA R235, R103.reuse, R122, R252 ;  /* 0x0000007a67eb7223 */ /* 0x040fe200000000fc */
[-C--:B------:R-:W-:Y:S01]  /*6d30*/  FFMA R247, R103, R123.reuse, R247 ;  /* 0x0000007b67f77223 */ /* 0x080fe200000000f7 */
[----:B------:R-:W-:-:S03]  /*6d40*/  FFMA R248, R99, R123, R248 ;  /* 0x0000007b63f87223 */ /* 0x000fc600000000f8 */
[-C--:B-1----:R-:W-:Y:S01]  /*6d50*/  FFMA R194, R108, R125.reuse, R247 ;  /* 0x0000007d6cc27223 */ /* 0x082fe200000000f7 */
[-C--:B---3--:R-:W-:Y:S01]  /*6d60*/  FFMA R122, R104, R124.reuse, R195 ;  /* 0x0000007c687a7223 */ /* 0x088fe200000000c3 */
[----:B------:R-:W-:Y:S01]  /*6d70*/  FFMA R124, R108, R124, R235 ;  /* 0x0000007c6c7c7223 */ /* 0x000fe200000000eb */
[----:B------:R-:W-:Y:S01]  /*6d80*/  FFMA R248, R104, R125, R248 ;  /* 0x0000007d68f87223 */ /* 0x000fe200000000f8 */
[----:B------:R-:W-:Y:S01]  /*6d90*/  SHF.R.S32.HI R235, RZ, 0x2, R250 ;  /* 0x00000002ffeb7819 */ /* 0x000fe200000114fa */
[-C--:B----4-:R-:W-:Y:S01]  /*6da0*/  FFMA R123, R105, R126.reuse, R122 ;  /* 0x0000007e697b7223 */ /* 0x090fe2000000007a */
[C---:B------:R-:W-:Y:S01]  /*6db0*/  FFMA R125, R109.reuse, R126, R124 ;  /* 0x0000007e6d7d7223 */ /* 0x040fe2000000007c */
[-C--:B------:R-:W-:Y:S01]  /*6dc0*/  FFMA R194, R109, R127.reuse, R194 ;  /* 0x0000007f6dc27223 */ /* 0x080fe200000000c2 */
[----:B------:R-:W-:Y:S01]  /*6dd0*/  FFMA R248, R105, R127, R248 ;  /* 0x0000007f69f87223 */ /* 0x000fe200000000f8 */
[-C--:B-----5:R-:W-:Y:S01]  /*6de0*/  FFMA R122, R106, R128.reuse, R123 ;  /* 0x000000806a7a7223 */ /* 0x0a0fe2000000007b */
[C---:B------:R-:W-:Y:S01]  /*6df0*/  FFMA R128, R110.reuse, R128, R125 ;  /* 0x000000806e807223 */ /* 0x040fe2000000007d */
[-C--:B------:R-:W-:Y:S01]  /*6e00*/  FFMA R194, R110, R129.reuse, R194 ;  /* 0x000000816ec27223 */ /* 0x080fe200000000c2 */
[----:B------:R-:W-:Y:S01]  /*6e10*/  FFMA R248, R106, R129, R248 ;  /* 0x000000816af87223 */ /* 0x000fe200000000f8 */
[-C--:B------:R-:W-:Y:S01]  /*6e20*/  FFMA R123, R107, R120.reuse, R122 ;  /* 0x000000786b7b7223 */ /* 0x080fe2000000007a */
[C---:B------:R-:W-:Y:S01]  /*6e30*/  FFMA R125, R111.reuse, R120, R128 ;  /* 0x000000786f7d7223 */ /* 0x040fe20000000080 */
[-C--:B------:R-:W-:Y:S01]  /*6e40*/  FFMA R194, R111, R121.reuse, R194 ;  /* 0x000000796fc27223 */ /* 0x080fe200000000c2 */
[----:B------:R-:W-:Y:S01]  /*6e50*/  FFMA R248, R107, R121, R248 ;  /* 0x000000796bf87223 */ /* 0x000fe200000000f8 */
[CC--:B------:R-:W-:Y:S01]  /*6e60*/  FFMA R120, R112.reuse, R130.reuse, R123 ;  /* 0x0000008270787223 */ /* 0x0c0fe2000000007b */
[----:B------:R-:W-:Y:S01]  /*6e70*/  LDS.64 R128, [R162+0xb00] ;  /* 0x000b0000a2807984 */ /* 0x000fe20000000a00 */
[----:B------:R-:W-:Y:S01]  /*6e80*/  SGXT R235, R235, 0x1 ;  /* 0x00000001ebeb781a */ /* 0x000fe20000000200 */
[-C--:B------:R-:W-:Y:S01]  /*6e90*/  FFMA R248, R112, R131.reuse, R248 ;  /* 0x0000008370f87223 */ /* 0x080fe200000000f8 */
[C---:B------:R-:W-:Y:S01]  /*6ea0*/  FFMA R130, R116.reuse, R130, R125 ;  /* 0x0000008274827223 */ /* 0x040fe2000000007d */
[----:B------:R-:W-:Y:S01]  /*6eb0*/  FFMA R194, R116, R131, R194 ;  /* 0x0000008374c27223 */ /* 0x000fe200000000c2 */
[----:B------:R-:W1:Y:S01]  /*6ec0*/  LDS.128 R124, [R163+0x2880] ;  /* 0x00288000a37c7984 */ /* 0x000e620000000c00 */
[-C--:B------:R-:W-:Y:S01]  /*6ed0*/  FFMA R121, R113, R188.reuse, R120 ;  /* 0x000000bc71797223 */ /* 0x080fe20000000078 */
[C---:B------:R-:W-:Y:S01]  /*6ee0*/  FFMA R123, R117.reuse, R188, R130 ;  /* 0x000000bc757b7223 */ /* 0x040fe20000000082 */
[----:B------:R-:W-:Y:S01]  /*6ef0*/  SHF.L.U32 R120, R250, 0x3, RZ ;  /* 0x00000003fa787819 */ /* 0x000fe200000006ff */
[-C--:B------:R-:W-:Y:S01]  /*6f00*/  FFMA R252, R117, R189.reuse, R194 ;  /* 0x000000bd75fc7223 */ /* 0x080fe200000000c2 */
[-C--:B------:R-:W-:Y:S01]  /*6f10*/  FFMA R194, R114, R190.reuse, R121 ;  /* 0x000000be72c27223 */ /* 0x080fe20000000079 */
[----:B------:R-:W-:Y:S01]  /*6f20*/  FFMA R190, R118, R190, R123 ;  /* 0x000000be76be7223 */ /* 0x000fe2000000007b */
[----:B------:R-:W-:Y:S01]  /*6f30*/  SHF.L.U32 R121, R250, 0x4, RZ ;  /* 0x00000004fa797819 */ /* 0x000fe200000006ff */
[----:B------:R-:W2:Y:S01]  /*6f40*/  LDS.64 R130, [R162+0xb40] ;  /* 0x000b4000a2827984 */ /* 0x000ea20000000a00 */
[----:B------:R-:W-:Y:S01]  /*6f50*/  LOP3.LUT R120, R120, 0x8, RZ, 0xc0, !PT ;  /* 0x0000000878787812 */ /* 0x000fe200078ec0ff */
[-C--:B------:R-:W-:Y:S01]  /*6f60*/  FFMA R194, R115, R192.reuse, R194 ;  /* 0x000000c073c27223 */ /* 0x080fe200000000c2 */
[----:B------:R-:W-:Y:S01]  /*6f70*/  FFMA R195, R119, R192, R190 ;  /* 0x000000c077c37223 */ /* 0x000fe200000000be */
[----:B------:R-:W-:Y:S01]  /*6f80*/  FFMA R248, R113, R189, R248 ;  /* 0x000000bd71f87223 */ /* 0x000fe200000000f8 */
[----:B------:R-:W-:Y:S01]  /*6f90*/  LOP3.LUT R192, R120, 0x20, R121, 0xf8, !PT ;  /* 0x0000002078c07812 */ /* 0x000fe200078ef879 */
[----:B------:R-:W3:Y:S01]  /*6fa0*/  LDS.64 R188, [R162+0xb80] ;  /* 0x000b8000a2bc7984 */ /* 0x000ee20000000a00 */
[-C--:B------:R-:W-:Y:S01]  /*6fb0*/  FFMA R252, R118, R191.reuse, R252 ;  /* 0x000000bf76fc7223 */ /* 0x080fe200000000fc */
[----:B------:R-:W-:Y:S01]  /*6fc0*/  FFMA R248, R114, R191, R248 ;  /* 0x000000bf72f87223 */ /* 0x000fe200000000f8 */
[----:B------:R-:W-:Y:S01]  /*6fd0*/  LOP3.LUT R235, R192, 0x48, R235, 0x78, !PT ;  /* 0x00000048c0eb7812 */ /* 0x000fe200078e78eb */
[----:B------:R-:W4:Y:S02]  /*6fe0*/  LDS.128 R120, [R163+0x2840] ;  /* 0x00284000a3787984 */ /* 0x000f240000000c00 */
[-C--:B------:R-:W-:Y:S01]  /*6ff0*/  FFMA R192, R115, R193.reuse, R248 ;  /* 0x000000c173c07223 */ /* 0x080fe200000000f8 */
[----:B------:R-:W-:Y:S01]  /*7000*/  FFMA R193, R119, R193, R252 ;  /* 0x000000c177c17223 */ /* 0x000fe200000000fc */
[----:B------:R-:W5:Y:S01]  /*7010*/  LDS.64 R190, [R162+0xbc0] ;  /* 0x000bc000a2be7984 */ /* 0x000f620000000a00 */
[----:B------:R-:W-:-:S02]  /*7020*/  LEA R235, R235, UR4, 0x1 ;  /* 0x00000004ebeb7c11 */ /* 0x000fc4000f8e08ff */
[----:B------:R-:W-:-:S04]  /*7030*/  LOP3.LUT R248, R250, 0x8, RZ, 0xc0, !PT ;  /* 0x00000008faf87812 */ /* 0x000fc800078ec0ff */
[----:B------:R-:W-:Y:S02]  /*7040*/  LEA R235, R248, R235, 0x2 ;  /* 0x000000ebf8eb7211 */ /* 0x000fe400078e10ff */
[C---:B------:R-:W-:Y:S02]  /*7050*/  LOP3.LUT R248, R250.reuse, 0x20, RZ, 0xc0, !PT ;  /* 0x00000020faf87812 */ /* 0x040fe400078ec0ff */
[----:B------:R-:W-:Y:S02]  /*7060*/  LOP3.LUT R250, R250, 0x3f, RZ, 0xc0, !PT ;  /* 0x0000003ffafa7812 */ /* 0x000fe400078ec0ff */
[----:B------:R-:W-:Y:S02]  /*7070*/  LEA R233, R248, R233, 0x1 ;  /* 0x000000e9f8e97211 */ /* 0x000fe400078e08ff */
[----:B------:R-:W-:Y:S01]  /*7080*/  LEA R250, R250, UR4, 0x1 ;  /* 0x00000004fafa7c11 */ /* 0x000fe2000f8e08ff */
[----:B-1----:R-:W-:Y:S01]  /*7090*/  FFMA R236, R124, R129, R193 ;  /* 0x000000817cec7223 */ /* 0x002fe200000000c1 */
[----:B------:R-:W-:-:S02]  /*70a0*/  LEA R234, R248, R234, 0x1 ;  /* 0x000000eaf8ea7211 */ /* 0x000fc400078e08ff */
[----:B------:R-:W-:Y:S01]  /*70b0*/  LEA R235, R248, R235, 0x3 ;  /* 0x000000ebf8eb7211 */ /* 0x000fe200078e18ff */
[----:B--2---:R-:W-:-:S04]  /*70c0*/  FFMA R236, R125, R131, R236 ;  /* 0x000000837dec7223 */ /* 0x004fc800000000ec */
[----:B---3--:R-:W-:Y:S01]  /*70d0*/  FFMA R236, R126, R189, R236 ;  /* 0x000000bd7eec7223 */ /* 0x008fe200000000ec */
[CC--:B----4-:R-:W-:Y:S01]  /*70e0*/  FFMA R194, R120.reuse, R128.reuse, R194 ;  /* 0x0000008078c27223 */ /* 0x0d0fe200000000c2 */
[----:B------:R-:W-:Y:S01]  /*70f0*/  FFMA R192, R120, R129, R192 ;  /* 0x0000008178c07223 */ /* 0x000fe200000000c0 */
[----:B------:R-:W-:Y:S02]  /*7100*/  FFMA R128, R124, R128, R195 ;  /* 0x000000807c807223 */ /* 0x000fe400000000c3 */
[CC--:B------:R-:W-:Y:S01]  /*7110*/  FFMA R129, R121.reuse, R130.reuse, R194 ;  /* 0x0000008279817223 */ /* 0x0c0fe200000000c2 */
[----:B------:R-:W-:Y:S01]  /*7120*/  FFMA R192, R121, R131, R192 ;  /* 0x0000008379c07223 */ /* 0x000fe200000000c0 */
[----:B------:R-:W-:Y:S02]  /*7130*/  FFMA R193, R125, R130, R128 ;  /* 0x000000827dc17223 */ /* 0x000fe40000000080 */
[CC--:B------:R-:W-:Y:S01]  /*7140*/  FFMA R128, R122.reuse, R188.reuse, R129 ;  /* 0x000000bc7a807223 */ /* 0x0c0fe20000000081 */
[----:B------:R-:W-:Y:S01]  /*7150*/  FFMA R192, R122, R189, R192 ;  /* 0x000000bd7ac07223 */ /* 0x000fe200000000c0 */
[----:B------:R-:W-:Y:S01]  /*7160*/  FFMA R188, R126, R188, R193 ;  /* 0x000000bc7ebc7223 */ /* 0x000fe200000000c1 */
[----:B------:R-:W-:Y:S01]  /*7170*/  FFMA R189, R77, R16, R19 ;  /* 0x000000104dbd7223 */ /* 0x000fe20000000013 */
[CC--:B-----5:R-:W-:Y:S01]  /*7180*/  FFMA R128, R123.reuse, R190.reuse, R128 ;  /* 0x000000be7b807223 */ /* 0x0e0fe20000000080 */
[-C--:B------:R-:W-:Y:S01]  /*7190*/  FFMA R129, R123, R191.reuse, R192 ;  /* 0x000000bf7b817223 */ /* 0x080fe200000000c0 */
[C---:B------:R-:W-:Y:S01]  /*71a0*/  FFMA R190, R127.reuse, R190, R188 ;  /* 0x000000be7fbe7223 */ /* 0x040fe200000000bc */
[----:B------:R-:W-:Y:S01]  /*71b0*/  FFMA R191, R127, R191, R236 ;  /* 0x000000bf7fbf7223 */ /* 0x000fe200000000ec */
[----:B------:R-:W-:Y:S01]  /*71c0*/  FFMA R188, R77, R17, R76 ;  /* 0x000000114dbc7223 */ /* 0x000fe2000000004c */
[----:B------:R-:W-:Y:S01]  /*71d0*/  FFMA R77, R81, R16, R18 ;  /* 0x00000010514d7223 */ /* 0x000fe20000000012 */
[----:B------:R-:W-:Y:S01]  /*71e0*/  STS.64 [R0+0x400], R128 ;  /* 0x0004008000007388 */ /* 0x000fe20000000a00 */
[CC--:B------:R-:W-:Y:S01]  /*71f0*/  FFMA R76, R78.reuse, R208.reuse, R189 ;  /* 0x000000d04e4c7223 */ /* 0x0c0fe200000000bd */
[----:B------:R-:W-:Y:S01]  /*7200*/  FFMA R188, R78, R209, R188 ;  /* 0x000000d14ebc7223 */ /* 0x000fe200000000bc */
[----:B------:R-:W-:Y:S01]  /*7210*/  FFMA R208, R82, R208, R77 ;  /* 0x000000d052d07223 */ /* 0x000fe2000000004d */
[----:B------:R1:W-:Y:S01]  /*7220*/  STS.64 [R0+0x440], R190 ;  /* 0x000440be00007388 */ /* 0x0003e20000000a00 */
[CC--:B------:R-:W-:Y:S01]  /*7230*/  FFMA R77, R79.reuse, R206.reuse, R76 ;  /* 0x000000ce4f4d7223 */ /* 0x0c0fe2000000004c */
[-C--:B------:R-:W-:Y:S01]  /*7240*/  FFMA R188, R79, R207.reuse, R188 ;  /* 0x000000cf4fbc7223 */ /* 0x080fe200000000bc */
[C---:B------:R-:W-:Y:S01]  /*7250*/  FFMA R79, R83.reuse, R206, R208 ;  /* 0x000000ce534f7223 */ /* 0x040fe200000000d0 */
[----:B------:R-:W-:Y:S01]  /*7260*/  BAR.SYNC.DEFER_BLOCKING 0x0 ;  /* 0x0000000000007b1d */ /* 0x000fe20000010000 */
        /* <DEDUP_REMOVED lines=16> */
[----:B-1----:R-:W-:Y:S01]  /*7370*/  FFMA R190, R67, R213, R64 ;  /* 0x000000d543be7223 */ /* 0x002fe20000000040 */
[CC--:B------:R-:W-:Y:S01]  /*7380*/  FFMA R204, R52.reuse, R218.reuse, R61 ;  /* 0x000000da34cc7223 */ /* 0x0c0fe2000000003d */
[-C--:B------:R-:W-:Y:S01]  /*7390*/  FFMA R52, R52, R219.reuse, R188 ;  /* 0x000000db34347223 */ /* 0x080fe200000000bc */
[C---:B------:R-:W-:Y:S01]  /*73a0*/  FFMA R218, R56.reuse, R218, R65 ;  /* 0x000000da38da7223 */ /* 0x040fe20000000041 */
[----:B------:R-:W-:-:S02]  /*73b0*/  FFMA R56, R56, R219, R190 ;  /* 0x000000db38387223 */ /* 0x000fc400000000be */
[-C--:B------:R-:W-:Y:S01]  /*73c0*/  FFMA R52, R53, R225.reuse, R52 ;  /* 0x000000e135347223 */ /* 0x080fe20000000034 */
[----:B------:R-:W1:Y:S01]  /*73d0*/  LDS.128 R128, [R163+0x2010] ;  /* 0x00201000a3807984 */ /* 0x000e620000000c00 */
[----:B------:R-:W-:Y:S02]  /*73e0*/  FFMA R56, R57, R225, R56 ;  /* 0x000000e139387223 */ /* 0x000fe40000000038 */
[-C--:B------:R-:W-:Y:S01]  /*73f0*/  FFMA R52, R54, R223.reuse, R52 ;  /* 0x000000df36347223 */ /* 0x080fe20000000034 */
[----:B------:R-:W2:Y:S01]  /*7400*/  LDS.128 R16, [R163+0x2050] ;  /* 0x00205000a3107984 */ /* 0x000ea20000000c00 */
[----:B------:R-:W-:Y:S02]  /*7410*/  FFMA R56, R58, R223, R56 ;  /* 0x000000df3a387223 */ /* 0x000fe40000000038 */
[-C--:B------:R-:W-:Y:S01]  /*7420*/  FFMA R52, R55, R221.reuse, R52 ;  /* 0x000000dd37347223 */ /* 0x080fe20000000034 */
[----:B------:R-:W3:Y:S01]  /*7430*/  LDS.128 R76, [R163+0x2020] ;  /* 0x00202000a34c7984 */ /* 0x000ee20000000c00 */
[----:B------:R-:W-:-:S03]  /*7440*/  FFMA R56, R59, R221, R56 ;  /* 0x000000dd3b387223 */ /* 0x000fc60000000038 */
[----:B------:R-:W4:Y:S04]  /*7450*/  LDS.128 R80, [R163+0x2060] ;  /* 0x00206000a3507984 */ /* 0x000f280000000c00 */
[----:B------:R-:W5:Y:S04]  /*7460*/  LDS.128 R60, [R163+0x2030] ;  /* 0x00203000a33c7984 */ /* 0x000f680000000c00 */
[----:B------:R-:W4:Y:S04]  /*7470*/  LDS.128 R64, [R163+0x2070] ;  /* 0x00207000a3407984 */ /* 0x000f280000000c00 */
[----:B------:R-:W-:Y:S01]  /*7480*/  LDS.128 R192, [R163+0x2080] ;  /* 0x00208000a3c07984 */ /* 0x000fe20000000c00 */
[CC--:B-1----:R-:W-:Y:S01]  /*7490*/  FFMA R189, R2.reuse, R128.reuse, RZ ;  /* 0x0000008002bd7223 */ /* 0x0c2fe200000000ff */
[----:B------:R-:W-:Y:S01]  /*74a0*/  FFMA R128, R3, R128, RZ ;  /* 0x0000008003807223 */ /* 0x000fe200000000ff */
[----:B--2---:R-:W-:-:S02]  /*74b0*/  FFMA R2, R2, R16, RZ ;  /* 0x0000001002027223 */ /* 0x004fc400000000ff */
[CC--:B------:R-:W-:Y:S01]  /*74c0*/  FFMA R189, R136.reuse, R129.reuse, R189 ;  /* 0x0000008188bd7223 */ /* 0x0c0fe200000000bd */
[----:B------:R-:W-:Y:S01]  /*74d0*/  FFMA R16, R3, R16, RZ ;  /* 0x0000001003107223 */ /* 0x000fe200000000ff */
[C---:B------:R-:W-:Y:S01]  /*74e0*/  FFMA R128, R137.reuse, R129, R128 ;  /* 0x0000008189807223 */ /* 0x040fe20000000080 */
[-C--:B------:R-:W-:Y:S01]  /*74f0*/  FFMA R129, R136, R17.reuse, R2 ;  /* 0x0000001188817223 */ /* 0x080fe20000000002 */
[CC--:B------:R-:W-:Y:S01]  /*7500*/  FFMA R3, R156.reuse, R130.reuse, R189 ;  /* 0x000000829c037223 */ /* 0x0c0fe200000000bd */
[----:B------:R-:W-:Y:S01]  /*7510*/  FFMA R16, R137, R17, R16 ;  /* 0x0000001189107223 */ /* 0x000fe20000000010 */
[C---:B------:R-:W-:Y:S01]  /*7520*/  FFMA R128, R157.reuse, R130, R128 ;  /* 0x000000829d807223 */ /* 0x040fe20000000080 */
[----:B------:R-:W1:Y:S01]  /*7530*/  LDS.128 R188, [R163+0x2040] ;  /* 0x00204000a3bc7984 */ /* 0x000e620000000c00 */
[-C--:B------:R-:W-:Y:S01]  /*7540*/  FFMA R156, R156, R18.reuse, R129 ;  /* 0x000000129c9c7223 */ /* 0x080fe20000000081 */
[----:B------:R-:W-:Y:S01]  /*7550*/  FFMA R16, R157, R18, R16 ;  /* 0x000000129d107223 */ /* 0x000fe20000000010 */
[CC--:B------:R-:W-:Y:S01]  /*7560*/  FFMA R3, R150.reuse, R131.reuse, R3 ;  /* 0x0000008396037223 */ /* 0x0c0fe20000000003 */
[C---:B------:R-:W-:Y:S01]  /*7570*/  FFMA R128, R151.reuse, R131, R128 ;  /* 0x0000008397807223 */ /* 0x040fe20000000080 */
[-C--:B------:R-:W-:Y:S01]  /*7580*/  FFMA R17, R150, R19.reuse, R156 ;  /* 0x0000001396117223 */ /* 0x080fe2000000009c */
[----:B------:R-:W-:Y:S01]  /*7590*/  FFMA R16, R151, R19, R16 ;  /* 0x0000001397107223 */ /* 0x000fe20000000010 */
[CC--:B---3--:R-:W-:Y:S01]  /*75a0*/  FFMA R3, R140.reuse, R76.reuse, R3 ;  /* 0x0000004c8c037223 */ /* 0x0c8fe20000000003 */
        /* <DEDUP_REMOVED lines=15> */
[CC--:B-----5:R-:W-:Y:S01]  /*76a0*/  FFMA R3, R142.reuse, R60.reuse, R3 ;  /* 0x0000003c8e037223 */ /* 0x0e0fe20000000003 */
        /* <DEDUP_REMOVED lines=15> */
[----:B------:R-:W-:Y:S01]  /*77a0*/  LDS.64 R18, [R162+0x40] ;  /* 0x00004000a2127984 */ /* 0x000fe20000000a00 */
[CC--:B-1----:R-:W-:Y:S01]  /*77b0*/  FFMA R3, R158.reuse, R188.reuse, R3 ;  /* 0x000000bc9e037223 */ /* 0x0c2fe20000000003 */
        /* <DEDUP_REMOVED lines=43> */
[----:B------:R-:W1:Y:S01]  /*7a70*/  LDS.64 R14, [R162] ;  /* 0x00000000a20e7984 */ /* 0x000e620000000a00 */
        /* <DEDUP_REMOVED lines=11> */
[----:B------:R-:W2:Y:S01]  /*7b30*/  LDS.64 R20, [R162+0x80] ;  /* 0x00008000a2147984 */ /* 0x000ea20000000a00 */
[----:B------:R-:W-:Y:S01]  /*7b40*/  FFMA R16, R175, R85, R16 ;  /* 0x00000055af107223 */ /* 0x000fe20000000010 */
[CC--:B------:R-:W-:Y:S01]  /*7b50*/  FFMA R3, R176.reuse, R22.reuse, R3 ;  /* 0x00000016b0037223 */ /* 0x0c0fe20000000003 */
[C---:B------:R-:W-:Y:S01]  /*7b60*/  FFMA R128, R177.reuse, R22, R128 ;  /* 0x00000016b1807223 */ /* 0x040fe20000000080 */
[----:B------:R-:W3:Y:S01]  /*7b70*/  LDS.64 R24, [R162+0xc0] ;  /* 0x0000c000a2187984 */ /* 0x000ee20000000a00 */
[-C--:B------:R-:W-:Y:S01]  /*7b80*/  FFMA R176, R176, R86.reuse, R13 ;  /* 0x00000056b0b07223 */ /* 0x080fe2000000000d */
[----:B------:R-:W-:Y:S01]  /*7b90*/  FFMA R16, R177, R86, R16 ;  /* 0x00000056b1107223 */ /* 0x000fe20000000010 */
[CC--:B------:R-:W-:Y:S01]  /*7ba0*/  FFMA R3, R178.reuse, R23.reuse, R3 ;  /* 0x00000017b2037223 */ /* 0x0c0fe20000000003 */
[C---:B------:R-:W-:Y:S01]  /*7bb0*/  FFMA R128, R179.reuse, R23, R128 ;  /* 0x00000017b3807223 */ /* 0x040fe20000000080 */
[-C--:B------:R-:W-:Y:S01]  /*7bc0*/  FFMA R13, R178, R87.reuse, R176 ;  /* 0x00000057b20d7223 */ /* 0x080fe200000000b0 */
[----:B------:R-:W4:Y:S01]  /*7bd0*/  LDS.64 R22, [R162+0x100] ;  /* 0x00010000a2167984 */ /* 0x000f220000000a00 */
[----:B------:R-:W-:Y:S01]  /*7be0*/  FFMA R16, R179, R87, R16 ;  /* 0x00000057b3107223 */ /* 0x000fe20000000010 */
[CC--:B------:R-:W-:Y:S01]  /*7bf0*/  FFMA R3, R180.reuse, R88.reuse, R3 ;  /* 0x00000058b4037223 */ /* 0x0c0fe20000000003 */
[C---:B------:R-:W-:Y:S01]  /*7c00*/  FFMA R128, R181.reuse, R88, R128 ;  /* 0x00000058b5807223 */ /* 0x040fe20000000080 */
[----:B------:R-:W5:Y:S01]  /*7c10*/  LDS.64 R26, [R162+0x140] ;  /* 0x00014000a21a7984 */ /* 0x000f620000000a00 */
[-C--:B------:R-:W-:Y:S01]  /*7c20*/  FFMA R180, R180, R92.reuse, R13 ;  /* 0x0000005cb4b47223 */ /* 0x080fe2000000000d */
[----:B------:R-:W-:Y:S01]  /*7c30*/  FFMA R16, R181, R92, R16 ;  /* 0x0000005cb5107223 */ /* 0x000fe20000000010 */
[CC--:B------:R-:W-:Y:S01]  /*7c40*/  FFMA R3, R182.reuse, R89.reuse, R3 ;  /* 0x00000059b6037223 */ /* 0x0c0fe20000000003 */
[----:B------:R-:W5:Y:S01]  /*7c50*/  LDS.64 R60, [R162+0x180] ;  /* 0x00018000a23c7984 */ /* 0x000f620000000a00 */
[C---:B------:R-:W-:Y:S01]  /*7c60*/  FFMA R128, R183.reuse, R89, R128 ;  /* 0x00000059b7807223 */ /* 0x040fe20000000080 */
        /* <DEDUP_REMOVED lines=8> */
[C---:B------:R-:W-:Y:S01]  /*7cf0*/  FFMA R128, R187.reuse, R91, R128 ;  /* 0x0000005bbb807223 */ /* 0x040fe20000000080 */
[-C--:B------:R-:W-:Y:S01]  /*7d00*/  FFMA R13, R186, R95.reuse, R184 ;  /* 0x0000005fba0d7223 */ /* 0x080fe200000000b8 */
[----:B------:R-:W-:Y:S01]  /*7d10*/  FFMA R16, R187, R95, R16 ;  /* 0x0000005fbb107223 */ /* 0x000fe20000000010 */
[----:B------:R-:W5:Y:S01]  /*7d20*/  LDS.64 R64, [R162+0x200] ;  /* 0x00020000a2407984 */ /* 0x000f620000000a00 */
[CC--:B-1----:R-:W-:Y:S01]  /*7d30*/  FFMA R2, R96.reuse, R14.reuse, R3 ;  /* 0x0000000e60027223 */ /* 0x0c2fe20000000003 */
[-C--:B------:R-:W-:Y:S01]  /*7d40*/  FFMA R128, R96, R15.reuse, R128 ;  /* 0x0000000f60807223 */ /* 0x080fe20000000080 */
[C---:B------:R-:W-:Y:S01]  /*7d50*/  FFMA R12, R100.reuse, R14, R13 ;  /* 0x0000000e640c7223 */ /* 0x040fe2000000000d */
[----:B------:R-:W-:Y:S01]  /*7d60*/  FFMA R16, R100, R15, R16 ;  /* 0x0000000f64107223 */ /* 0x000fe20000000010 */
[-C--:B------:R-:W-:Y:S01]  /*7d70*/  FFMA R3, R97, R18.reuse, R2 ;  /* 0x0000001261037223 */ /* 0x080fe20000000002 */
[----:B------:R-:W1:Y:S01]  /*7d80*/  LDS.64 R14, [R162+0x240] ;  /* 0x00024000a20e7984 */ /* 0x000e620000000a00 */
[C---:B------:R-:W-:Y:S01]  /*7d90*/  FFMA R13, R101.reuse, R18, R12 ;  /* 0x00000012650d7223 */ /* 0x040fe2000000000c */
[-C--:B------:R-:W-:Y:S01]  /*7da0*/  FFMA R101, R101, R19.reuse, R16 ;  /* 0x0000001365657223 */ /* 0x080fe20000000010 */
[-C--:B--2---:R-:W-:Y:S01]  /*7db0*/  FFMA R2, R98, R20.reuse, R3 ;  /* 0x0000001462027223 */ /* 0x084fe20000000003 */
[----:B------:R-:W2:Y:S01]  /*7dc0*/  LDS.64 R16, [R162+0x280] ;  /* 0x00028000a2107984 */ /* 0x000ea20000000a00 */
[----:B------:R-:W-:Y:S01]  /*7dd0*/  FFMA R12, R102, R20, R13 ;  /* 0x00000014660c7223 */ /* 0x000fe2000000000d */
[----:B------:R-:W-:Y:S01]  /*7de0*/  FFMA R128, R97, R19, R128 ;  /* 0x0000001361807223 */ /* 0x000fe20000000080 */
[-C--:B---3--:R-:W-:Y:S01]  /*7df0*/  FFMA R3, R99, R24.reuse, R2 ;  /* 0x0000001863037223 */ /* 0x088fe20000000002 */
[----:B------:R-:W3:Y:S01]  /*7e00*/  LDS.64 R18, [R162+0x2c0] ;  /* 0x0002c000a2127984 */ /* 0x000ee20000000a00 */
[----:B------:R-:W-:Y:S01]  /*7e10*/  FFMA R13, R103, R24, R12 ;  /* 0x00000018670d7223 */ /* 0x000fe2000000000c */
[-C--:B------:R-:W-:Y:S01]  /*7e20*/  FFMA R128, R98, R21.reuse, R128 ;  /* 0x0000001562807223 */ /* 0x080fe20000000080 */
[----:B------:R-:W-:Y:S01]  /*7e30*/  FFMA R102, R102, R21, R101 ;  /* 0x0000001566667223 */ /* 0x000fe20000000065 */
[----:B------:R-:W-:Y:S01]  /*7e40*/  LDS.64 R86, [R162+0x480] ;  /* 0x00048000a2567984 */ /* 0x000fe20000000a00 */
[-C--:B----4-:R-:W-:Y:S01]  /*7e50*/  FFMA R2, R104, R22.reuse, R3 ;  /* 0x0000001668027223 */ /* 0x090fe20000000003 */
[----:B------:R-:W-:Y:S01]  /*7e60*/  FFMA R12, R108, R22, R13 ;  /* 0x000000166c0c7223 */ /* 0x000fe2000000000d */
[-C--:B------:R-:W-:Y:S01]  /*7e70*/  FFMA R128, R99, R25.reuse, R128 ;  /* 0x0000001963807223 */ /* 0x080fe20000000080 */
[----:B------:R-:W4:Y:S01]  /*7e80*/  LDS.64 R20, [R162+0x300] ;  /* 0x00030000a2147984 */ /* 0x000f220000000a00 */
[-C--:B-----5:R-:W-:Y:S01]  /*7e90*/  FFMA R3, R105, R26.reuse, R2 ;  /* 0x0000001a69037223 */ /* 0x0a0fe20000000002 */
[----:B------:R-:W-:Y:S01]  /*7ea0*/  FFMA R102, R103, R25, R102 ;  /* 0x0000001967667223 */ /* 0x000fe20000000066 */
[----:B------:R-:W-:Y:S01]  /*7eb0*/  FFMA R13, R109, R26, R12 ;  /* 0x0000001a6d0d7223 */ /* 0x000fe2000000000c */
[----:B------:R-:W5:Y:S01]  /*7ec0*/  LDS.64 R24, [R162+0x340] ;  /* 0x00034000a2187984 */ /* 0x000f620000000a00 */
[-C--:B------:R-:W-:Y:S01]  /*7ed0*/  FFMA R2, R106, R60.reuse, R3 ;  /* 0x0000003c6a027223 */ /* 0x080fe20000000003 */
[-C--:B------:R-:W-:Y:S01]  /*7ee0*/  FFMA R128, R104, R23.reuse, R128 ;  /* 0x0000001768807223 */ /* 0x080fe20000000080 */
        /* <DEDUP_REMOVED lines=9> */
[----:B------:R-:W-:Y:S01]  /*7f80*/  FFMA R102, R110, R61, R102 ;  /* 0x0000003d6e667223 */ /* 0x000fe20000000066 */
[----:B------:R-:W-:Y:S01]  /*7f90*/  PRMT R106, R232, 0x7632, R106 ;  /* 0x00007632e86a7816 */ /* 0x000fe2000000006a */
[-C--:B------:R-:W-:Y:S01]  /*7fa0*/  FFMA R12, R112, R64.reuse, R3 ;  /* 0x00000040700c7223 */ /* 0x080fe20000000003 */
[----:B------:R-:W-:Y:S01]  /*7fb0*/  FFMA R64, R116, R64, R13 ;  /* 0x0000004074407223 */ /* 0x000fe2000000000d */
[----:B------:R-:W5:Y:S01]  /*7fc0*/  LDS.64 R2, [R162+0x400] ;  /* 0x00040000a2027984 */ /* 0x000f620000000a00 */
[-C--:B------:R-:W-:Y:S01]  /*7fd0*/  FFMA R128, R107, R63.reuse, R128 ;  /* 0x0000003f6b807223 */ /* 0x080fe20000000080 */
[----:B------:R-:W-:Y:S01]  /*7fe0*/  FFMA R102, R111, R63, R102 ;  /* 0x0000003f6f667223 */ /* 0x000fe20000000066 */
[----:B-1----:R-:W-:-:S02]  /*7ff0*/  FFMA R61, R113, R14, R12 ;  /* 0x0000000e713d7223 */ /* 0x002fc4000000000c */
[-C--:B------:R-:W-:Y:S01]  /*8000*/  FFMA R128, R112, R65.reuse, R128 ;  /* 0x0000004170807223 */ /* 0x080fe20000000080 */
[----:B------:R-:W1:Y:S01]  /*8010*/  LDS.64 R12, [R162+0x440] ;  /* 0x00044000a20c7984 */ /* 0x000e620000000a00 */
[----:B------:R-:W-:Y:S01]  /*8020*/  FFMA R102, R116, R65, R102 ;  /* 0x0000004174667223 */ /* 0x000fe20000000066 */
[----:B------:R-:W-:Y:S01]  /*8030*/  FFMA R63, R117, R14, R64 ;  /* 0x0000000e753f7223 */ /* 0x000fe20000000040 */
[-C--:B------:R-:W-:Y:S01]  /*8040*/  FFMA R128, R113, R15.reuse, R128 ;  /* 0x0000000f71807223 */ /* 0x080fe20000000080 */
[-C--:B--2---:R-:W-:Y:S01]  /*8050*/  FFMA R14, R114, R16.reuse, R61 ;  /* 0x00000010720e7223 */ /* 0x084fe2000000003d */
[----:B------:R-:W-:Y:S01]  /*8060*/  FFMA R102, R117, R15, R102 ;  /* 0x0000000f75667223 */ /* 0x000fe20000000066 */
[----:B------:R-:W-:Y:S01]  /*8070*/  FFMA R16, R118, R16, R63 ;  /* 0x0000001076107223 */ /* 0x000fe2000000003f */
[-C--:B------:R-:W-:Y:S01]  /*8080*/  FFMA R128, R114, R17.reuse, R128 ;  /* 0x0000001172807223 */ /* 0x080fe20000000080 */
[CC--:B---3--:R-:W-:Y:S01]  /*8090*/  FFMA R15, R115.reuse, R18.reuse, R14 ;  /* 0x00000012730f7223 */ /* 0x0c8fe2000000000e */
[----:B------:R-:W-:Y:S01]  /*80a0*/  FFMA R102, R118, R17, R102 ;  /* 0x0000001176667223 */ /* 0x000fe20000000066 */
[----:B------:R-:W2:Y:S01]  /*80b0*/  LDS.64 R88, [R162+0x4c0] ;  /* 0x0004c000a2587984 */ /* 0x000ea20000000a00 */
[-C--:B------:R-:W-:Y:S01]  /*80c0*/  FFMA R128, R115, R19.reuse, R128 ;  /* 0x0000001373807223 */ /* 0x080fe20000000080 */
[C---:B------:R-:W-:Y:S01]  /*80d0*/  FFMA R17, R119.reuse, R18, R16 ;  /* 0x0000001277117223 */ /* 0x040fe20000000010 */
[----:B------:R-:W-:Y:S01]  /*80e0*/  FFMA R102, R119, R19, R102 ;  /* 0x0000001377667223 */ /* 0x000fe20000000066 */
[C---:B----4-:R-:W-:Y:S01]  /*80f0*/  FFMA R14, R120.reuse, R20, R15 ;  /* 0x00000014780e7223 */ /* 0x050fe2000000000f */
[-C--:B------:R-:W-:Y:S01]  /*8100*/  FFMA R128, R120, R21.reuse, R128 ;  /* 0x0000001578807223 */ /* 0x080fe20000000080 */
[----:B------:R-:W3:Y:S01]  /*8110*/  LDS.64 R90, [R162+0x500] ;  /* 0x00050000a25a7984 */ /* 0x000ee20000000a00 */
[C---:B------:R-:W-:Y:S01]  /*8120*/  FFMA R102, R124.reuse, R21, R102 ;  /* 0x000000157c667223 */ /* 0x040fe20000000066 */
[C---:B-----5:R-:W-:Y:S01]  /*8130*/  FFMA R15, R121.reuse, R24, R14 ;  /* 0x00000018790f7223 */ /* 0x060fe2000000000e */
[-C--:B------:R-:W-:Y:S01]  /*8140*/  FFMA R128, R121, R25.reuse, R128 ;  /* 0x0000001979807223 */ /* 0x080fe20000000080 */
[----:B------:R-:W4:Y:S01]  /*8150*/  LDS.64 R92, [R162+0x540] ;  /* 0x00054000a25c7984 */ /* 0x000f220000000a00 */
[C---:B------:R-:W-:Y:S01]  /*8160*/  FFMA R102, R125.reuse, R25, R102 ;  /* 0x000000197d667223 */ /* 0x040fe20000000066 */
[----:B------:R-:W-:Y:S01]  /*8170*/  FFMA R20, R124, R20, R17 ;  /* 0x000000147c147223 */ /* 0x000fe20000000011 */
[C---:B------:R-:W-:Y:S01]  /*8180*/  FFMA R14, R122.reuse, R22, R15 ;  /* 0x000000167a0e7223 */ /* 0x040fe2000000000f */
[-C--:B------:R-:W-:Y:S01]  /*8190*/  FFMA R128, R122, R23.reuse, R128 ;  /* 0x000000177a807223 */ /* 0x080fe20000000080 */
[C---:B------:R-:W-:Y:S01]  /*81a0*/  FFMA R102, R126.reuse, R23, R102 ;  /* 0x000000177e667223 */ /* 0x040fe20000000066 */
[----:B------:R-:W5:Y:S01]  /*81b0*/  LDS.64 R94, [R162+0x580] ;  /* 0x00058000a25e7984 */ /* 0x000f620000000a00 */
[----:B------:R-:W-:Y:S01]  /*81c0*/  FFMA R17, R125, R24, R20 ;  /* 0x000000187d117223 */ /* 0x000fe20000000014 */
[----:B------:R-:W-:Y:S01]  /*81d0*/  FFMA R122, R123, R26, R14 ;  /* 0x0000001a7b7a7223 */ /* 0x000fe2000000000e */
[-C--:B------:R-:W-:Y:S01]  /*81e0*/  FFMA R23, R127, R27.reuse, R102 ;  /* 0x0000001b7f177223 */ /* 0x080fe20000000066 */
[----:B------:R-:W5:Y:S01]  /*81f0*/  LDS.64 R96, [R162+0x5c0] ;  /* 0x0005c000a2607984 */ /* 0x000f620000000a00 */
[----:B------:R-:W-:Y:S01]  /*8200*/  FFMA R22, R126, R22, R17 ;  /* 0x000000167e167223 */ /* 0x000fe20000000011 */
[----:B------:R-:W-:Y:S01]  /*8210*/  FFMA R123, R123, R27, R128 ;  /* 0x0000001b7b7b7223 */ /* 0x000fe20000000080 */
[----:B------:R-:W-:Y:S01]  /*8220*/  PRMT R117, R240, 0x7632, R117 ;  /* 0x00007632f0757816 */ /* 0x000fe20000000075 */
[-C--:B------:R-:W-:Y:S01]  /*8230*/  FFMA R14, R8, R2.reuse, RZ ;  /* 0x00000002080e7223 */ /* 0x080fe200000000ff */
[----:B------:R-:W-:Y:S01]  /*8240*/  FFMA R2, R4, R2, RZ ;  /* 0x0000000204027223 */ /* 0x000fe200000000ff */
[----:B------:R-:W5:Y:S01]  /*8250*/  LDS.64 R98, [R162+0x600] ;  /* 0x00060000a2627984 */ /* 0x000f620000000a00 */
[----:B------:R-:W-:Y:S01]  /*8260*/  FFMA R22, R127, R26, R22 ;  /* 0x0000001a7f167223 */ /* 0x000fe20000000016 */
[-C--:B-1----:R-:W-:Y:S01]  /*8270*/  FFMA R103, R9, R12.reuse, R14 ;  /* 0x0000000c09677223 */ /* 0x082fe2000000000e */
[----:B------:R-:W-:Y:S01]  /*8280*/  FFMA R105, R5, R12, R2 ;  /* 0x0000000c05697223 */ /* 0x000fe20000000002 */
[-C--:B------:R-:W-:Y:S01]  /*8290*/  FFMA R2, R8, R3.reuse, RZ ;  /* 0x0000000308027223 */ /* 0x080fe200000000ff */
[----:B------:R-:W-:Y:S01]  /*82a0*/  FFMA R12, R4, R3, RZ ;  /* 0x00000003040c7223 */ /* 0x000fe200000000ff */
[----:B------:R-:W1:Y:S02]  /*82b0*/  LDS.64 R100, [R162+0x640] ;  /* 0x00064000a2647984 */ /* 0x000e640000000a00 */
[-C--:B------:R-:W-:Y:S01]  /*82c0*/  FFMA R102, R9, R13.reuse, R2 ;  /* 0x0000000d09667223 */ /* 0x080fe20000000002 */
[----:B------:R-:W-:Y:S01]  /*82d0*/  FFMA R104, R5, R13, R12 ;  /* 0x0000000d05687223 */ /* 0x000fe2000000000c */
[----:B------:R-:W1:Y:S02]  /*82e0*/  LDS.64 R84, [R162+0x680] ;  /* 0x00068000a2547984 */ /* 0x000e640000000a00 */
[-C--:B------:R-:W-:Y:S01]  /*82f0*/  FFMA R102, R10, R87.reuse, R102 ;  /* 0x000000570a667223 */ /* 0x080fe20000000066 */
[----:B------:R-:W-:Y:S01]  /*8300*/  FFMA R104, R6, R87, R104 ;  /* 0x0000005706687223 */ /* 0x000fe20000000068 */
[----:B------:R-:W1:Y:S02]  /*8310*/  LDS.64 R82, [R162+0x6c0] ;  /* 0x0006c000a2527984 */ /* 0x000e640000000a00 */
[-C--:B--2---:R-:W-:Y:S01]  /*8320*/  FFMA R102, R11, R89.reuse, R102 ;  /* 0x000000590b667223 */ /* 0x084fe20000000066 */
[----:B------:R-:W-:Y:S01]  /*8330*/  FFMA R104, R7, R89, R104 ;  /* 0x0000005907687223 */ /* 0x000fe20000000068 */
[----:B------:R-:W2:Y:S02]  /*8340*/  LDS.64 R78, [R162+0x700] ;  /* 0x00070000a24e7984 */ /* 0x000ea40000000a00 */
[-C--:B---3--:R-:W-:Y:S01]  /*8350*/  FFMA R102, R48, R91.reuse, R102 ;  /* 0x0000005b30667223 */ /* 0x088fe20000000066 */
[----:B------:R-:W-:Y:S01]  /*8360*/  FFMA R104, R44, R91, R104 ;  /* 0x0000005b2c687223 */ /* 0x000fe20000000068 */
[----:B------:R-:W3:Y:S02]  /*8370*/  LDS.64 R14, [R162+0x740] ;  /* 0x00074000a20e7984 */ /* 0x000ee40000000a00 */
[-C--:B----4-:R-:W-:Y:S01]  /*8380*/  FFMA R102, R49, R93.reuse, R102 ;  /* 0x0000005d31667223 */ /* 0x090fe20000000066 */
[----:B------:R-:W-:Y:S01]  /*8390*/  FFMA R104, R45, R93, R104 ;  /* 0x0000005d2d687223 */ /* 0x000fe20000000068 */
[----:B------:R-:W4:Y:S02]  /*83a0*/  LDS.64 R12, [R162+0x780] ;  /* 0x00078000a20c7984 */ /* 0x000f240000000a00 */
[-C--:B-----5:R-:W-:Y:S01]  /*83b0*/  FFMA R102, R50, R95.reuse, R102 ;  /* 0x0000005f32667223 */ /* 0x0a0fe20000000066 */
[----:B------:R-:W-:Y:S01]  /*83c0*/  FFMA R104, R46, R95, R104 ;  /* 0x0000005f2e687223 */ /* 0x000fe20000000068 */
[----:B------:R-:W5:Y:S02]  /*83d0*/  LDS.64 R2, [R162+0x7c0] ;  /* 0x0007c000a2027984 */ /* 0x000f640000000a00 */
[-C--:B------:R-:W-:Y:S01]  /*83e0*/  FFMA R102, R51, R97.reuse, R102 ;  /* 0x0000006133667223 */ /* 0x080fe20000000066 */
[----:B------:R-:W-:Y:S01]  /*83f0*/  FFMA R104, R47, R97, R104 ;  /* 0x000000612f687223 */ /* 0x000fe20000000068 */
[----:B------:R-:W-:Y:S02]  /*8400*/  BAR.SYNC.DEFER_BLOCKING 0x0 ;  /* 0x0000000000007b1d */ /* 0x000fe40000010000 */
[-C--:B------:R-:W-:Y:S01]  /*8410*/  FFMA R102, R40, R99.reuse, R102 ;  /* 0x0000006328667223 */ /* 0x080fe20000000066 */
[----:B------:R-:W-:-:S03]  /*8420*/  FFMA R104, R36, R99, R104 ;  /* 0x0000006324687223 */ /* 0x000fc60000000068 */
[-C--:B-1----:R-:W-:Y:S01]  /*8430*/  FFMA R102, R41, R101.reuse, R102 ;  /* 0x0000006529667223 */ /* 0x082fe20000000066 */
[----:B------:R-:W-:-:S03]  /*8440*/  FFMA R104, R37, R101, R104 ;  /* 0x0000006525687223 */ /* 0x000fc60000000068 */
[-C--:B------:R-:W-:Y:S01]  /*8450*/  FFMA R102, R42, R85.reuse, R102 ;  /* 0x000000552a667223 */ /* 0x080fe20000000066 */
[----:B------:R-:W-:-:S03]  /*8460*/  FFMA R104, R38, R85, R104 ;  /* 0x0000005526687223 */ /* 0x000fc60000000068 */
[-C--:B------:R-:W-:Y:S01]  /*8470*/  FFMA R102, R43, R83.reuse, R102 ;  /* 0x000000532b667223 */ /* 0x080fe20000000066 */
[----:B------:R-:W-:Y:S01]  /*8480*/  FFMA R104, R39, R83, R104 ;  /* 0x0000005327687223 */ /* 0x000fe20000000068 */
[----:B------:R-:W-:Y:S02]  /*8490*/  STS.64 [R0], R122 ;  /* 0x0000007a00007388 */ /* 0x000fe40000000a00 */
[-C--:B--2---:R-:W-:Y:S01]  /*84a0*/  FFMA R102, R32, R79.reuse, R102 ;  /* 0x0000004f20667223 */ /* 0x084fe20000000066 */
[----:B------:R-:W-:Y:S01]  /*84b0*/  FFMA R104, R28, R79, R104 ;  /* 0x0000004f1c687223 */ /* 0x000fe20000000068 */
[----:B------:R1:W-:Y:S02]  /*84c0*/  STS.64 [R0+0x40], R22 ;  /* 0x0000401600007388 */ /* 0x0003e40000000a00 */
[-C--:B---3--:R-:W-:Y:S01]  /*84d0*/  FFMA R102, R33, R15.reuse, R102 ;  /* 0x0000000f21667223 */ /* 0x088fe20000000066 */
[----:B------:R-:W-:Y:S01]  /*84e0*/  FFMA R104, R29, R15, R104 ;  /* 0x0000000f1d687223 */ /* 0x000fe20000000068 */
[----:B------:R-:W-:Y:S02]  /*84f0*/  BAR.SYNC.DEFER_BLOCKING 0x0 ;  /* 0x0000000000007b1d */ /* 0x000fe40000010000 */
[-C--:B----4-:R-:W-:Y:S01]  /*8500*/  FFMA R102, R34, R13.reuse, R102 ;  /* 0x0000000d22667223 */ /* 0x090fe20000000066 */
[----:B------:R-:W-:-:S03]  /*8510*/  FFMA R104, R30, R13, R104 ;  /* 0x0000000d1e687223 */ /* 0x000fc60000000068 */
[-C--:B-----5:R-:W-:Y:S01]  /*8520*/  FFMA R102, R35, R3.reuse, R102 ;  /* 0x0000000323667223 */ /* 0x0a0fe20000000066 */
[----:B------:R-:W-:Y:S01]  /*8530*/  FFMA R104, R31, R3, R104 ;  /* 0x000000031f687223 */ /* 0x000fe20000000068 */
[----:B------:R-:W-:Y:S01]  /*8540*/  FFMA R3, R53, R224, R204 ;  /* 0x000000e035037223 */ /* 0x000fe200000000cc */
[-C--:B-1----:R-:W-:Y:S01]  /*8550*/  FFMA R0, R10, R86.reuse, R103 ;  /* 0x000000560a007223 */ /* 0x082fe20000000067 */
[----:B------:R-:W-:-:S03]  /*8560*/  FFMA R86, R6, R86, R105 ;  /* 0x0000005606567223 */ /* 0x000fc60000000069 */
[-C--:B------:R-:W-:Y:S01]  /*8570*/  FFMA R87, R11, R88.reuse, R0 ;  /* 0x000000580b577223 */ /* 0x080fe20000000000 */
[----:B------:R-:W-:-:S03]  /*8580*/  FFMA R103, R7, R88, R86 ;  /* 0x0000005807677223 */ /* 0x000fc60000000056 */
[-C--:B------:R-:W-:Y:S01]  /*8590*/  FFMA R0, R48, R90.reuse, R87 ;  /* 0x0000005a30007223 */ /* 0x080fe20000000057 */
[----:B------:R-:W-:-:S03]  /*85a0*/  FFMA R90, R44, R90, R103 ;  /* 0x0000005a2c5a7223 */ /* 0x000fc60000000067 */
[-CC-:B------:R-:W-:Y:S01]  /*85b0*/  FFMA R87, R49, R92.reuse, R0.reuse ;  /* 0x0000005c31577223 */ /* 0x180fe20000000000 */
[----:B------:R-:W-:Y:S01]  /*85c0*/  PRMT R0, R241, 0x7632, R0 ;  /* 0x00007632f1007816 */ /* 0x000fe20000000000 */
[----:B------:R-:W-:Y:S01]  /*85d0*/  FFMA R89, R45, R92, R90 ;  /* 0x0000005c2d597223 */ /* 0x000fe2000000005a */
[----:B------:R-:W1:Y:S04]  /*85e0*/  LDS.64 R80, [R162] ;  /* 0x00000000a2507984 */ /* 0x000e680000000a00 */
[----:B------:R-:W2:Y:S04]  /*85f0*/  LDS.64 R76, [R162+0x40] ;  /* 0x00004000a24c7984 */ /* 0x000ea80000000a00 */
[----:B------:R-:W3:Y:S04]  /*8600*/  LDS.64 R74, [R162+0x80] ;  /* 0x00008000a24a7984 */ /* 0x000ee80000000a00 */
[----:B------:R-:W4:Y:S04]  /*8610*/  LDS.64 R72, [R162+0xc0] ;  /* 0x0000c000a2487984 */ /* 0x000f280000000a00 */
[----:B------:R-:W5:Y:S04]  /*8620*/  LDS.64 R70, [R162+0x100] ;  /* 0x00010000a2467984 */ /* 0x000f680000000a00 */
[----:B------:R-:W1:Y:S04]  /*8630*/  LDS.64 R66, [R162+0x140] ;  /* 0x00014000a2427984 */ /* 0x000e680000000a00 */
        /* <DEDUP_REMOVED lines=9> */
[----:B------:R-:W1:Y:S01]  /*86d0*/  LDS.64 R68, [R162+0x3c0] ;  /* 0x0003c000a2447984 */ /* 0x000e620000000a00 */
[----:B------:R-:W-:Y:S06]  /*86e0*/  BAR.SYNC.DEFER_BLOCKING 0x0 ;  /* 0x0000000000007b1d */ /* 0x000fec0000010000 */
[----:B------:R-:W-:Y:S04]  /*86f0*/  STS.U16 [R250], R232 ;  /* 0x000000e8fa007388 */ /* 0x000fe80000000400 */
[----:B------:R-:W-:Y:S04]  /*8700*/  STS.U16 [R233], R106 ;  /* 0x0000006ae9007388 */ /* 0x000fe80000000400 */
[----:B------:R-:W-:Y:S04]  /*8710*/  STS.U16 [R250+0x100], R240 ;  /* 0x000100f0fa007388 */ /* 0x000fe80000000400 */
[----:B------:R2:W-:Y:S01]  /*8720*/  STS.U16 [R234], R117 ;  /* 0x00000075ea007388 */ /* 0x0005e20000000400 */
[----:B------:R3:W-:Y:S06]  /*8730*/  MEMBAR.ALL.CTA ;  /* 0x0000000000007992 */ /* 0x0007ec0000008000 */
[----:B---3--:R-:W3:Y:S01]  /*8740*/  FENCE.VIEW.ASYNC.S ;  /* 0x00000000000073c6 */ /* 0x008ee20000000000 */
[----:B--2---:R-:W-:Y:S01]  /*8750*/  PRMT R117, R242, 0x7632, R117 ;  /* 0x00007632f2757816 */ /* 0x004fe20000000075 */
[----:B---3--:R-:W-:Y:S06]  /*8760*/  BAR.SYNC.DEFER_BLOCKING 0x0 ;  /* 0x0000000000007b1d */ /* 0x008fec0000010000 */
[----:B------:R2:W-:Y:S01]  /*8770*/  @UP6 UTMASTG.2D [UR8], [UR6] ;  /* 0x00000008060063b5 */ /* 0x0005e20008008000 */
[----:B------:R0:W-:Y:S01]  /*8780*/  UTMACMDFLUSH ;  /* 0x00000000000079b7 */ /* 0x0001e20000000000 */
[----:B--2---:R-:W-:Y:S01]  /*8790*/  @UP2 UIADD3 UR6, UP4, UR20, 0x80, URZ ;  /* 0x0000008014062890 */ /* 0x004fe2000ff9e03f */
[----:B------:R-:W-:Y:S01]  /*87a0*/  UMOV UR10, UR11 ;  /* 0x0000000b000a7c82 */ /* 0x000fe20008000000 */
[----:B------:R-:W-:-:S02]  /*87b0*/  @UP2 UMOV UR9, 0x10 ;  /* 0x0000001000092882 */ /* 0x000fc40000000000 */
[----:B------:R-:W-:Y:S01]  /*87c0*/  @UP2 UIADD3.X UR7, URZ, UR21, URZ, UP4, !UPT ;  /* 0x000000153f072290 */ /* 0x000fe2000a7fe43f */
[----:B------:R-:W-:-:S04]  /*87d0*/  DEPBAR.LE SB0, 0x0 ;  /* 0x000080000000791a */ /* 0x000fc80000000000 */
[----:B------:R-:W-:Y:S06]  /*87e0*/  BAR.SYNC.DEFER_BLOCKING 0x0 ;  /* 0x0000000000007b1d */ /* 0x000fec0000010000 */
[----:B------:R-:W-:Y:S04]  /*87f0*/  STS.U16 [R250], R241 ;  /* 0x000000f1fa007388 */ /* 0x000fe80000000400 */
[----:B------:R2:W-:Y:S04]  /*8800*/  STS.U16 [R233], R0 ;  /* 0x00000000e9007388 */ /* 0x0005e80000000400 */
[----:B------:R-:W-:Y:S04]  /*8810*/  STS.U16 [R250+0x100], R242 ;  /* 0x000100f2fa007388 */ /* 0x000fe80000000400 */
[----:B------:R3:W-:Y:S01]  /*8820*/  STS.U16 [R234], R117 ;  /* 0x00000075ea007388 */ /* 0x0007e20000000400 */
[-C--:B--2---:R-:W-:Y:S01]  /*8830*/  FFMA R0, R50, R94.reuse, R87 ;  /* 0x0000005e32007223 */ /* 0x084fe20000000057 */
[----:B------:R-:W-:Y:S01]  /*8840*/  FFMA R94, R46, R94, R89 ;  /* 0x0000005e2e5e7223 */ /* 0x000fe20000000059 */
[----:B------:R2:W-:Y:S06]  /*8850*/  MEMBAR.ALL.CTA ;  /* 0x0000000000007992 */ /* 0x0005ec0000008000 */
[----:B--2---:R-:W2:Y:S01]  /*8860*/  FENCE.VIEW.ASYNC.S ;  /* 0x00000000000073c6 */ /* 0x004ea20000000000 */
[-C--:B------:R-:W-:Y:S01]  /*8870*/  FFMA R87, R51, R96.reuse, R0 ;  /* 0x0000006033577223 */ /* 0x080fe20000000000 */
[----:B------:R-:W-:-:S03]  /*8880*/  FFMA R89, R47, R96, R94 ;  /* 0x000000602f597223 */ /* 0x000fc6000000005e */
[-C--:B------:R-:W-:Y:S01]  /*8890*/  FFMA R0, R40, R98.reuse, R87 ;  /* 0x0000006228007223 */ /* 0x080fe20000000057 */
[----:B---3--:R-:W-:Y:S01]  /*88a0*/  PRMT R117, R244, 0x7632, R117 ;  /* 0x00007632f4757816 */ /* 0x008fe20000000075 */
[----:B------:R-:W-:Y:S02]  /*88b0*/  FFMA R98, R36, R98, R89 ;  /* 0x0000006224627223 */ /* 0x000fe40000000059 */
[-CC-:B------:R-:W-:Y:S01]  /*88c0*/  FFMA R87, R41, R100.reuse, R0.reuse ;  /* 0x0000006429577223 */ /* 0x180fe20000000000 */
[----:B------:R-:W-:Y:S01]  /*88d0*/  PRMT R0, R243, 0x7632, R0 ;  /* 0x00007632f3007816 */ /* 0x000fe20000000000 */
[----:B------:R-:W-:Y:S01]  /*88e0*/  FFMA R89, R37, R100, R98 ;  /* 0x0000006425597223 */ /* 0x000fe20000000062 */
[----:B--2---:R-:W-:Y:S06]  /*88f0*/  BAR.SYNC.DEFER_BLOCKING 0x0 ;  /* 0x0000000000007b1d */ /* 0x004fec0000010000 */
        /* <DEDUP_REMOVED lines=26> */
[----:B------:R-:W-:Y:S01]  /*8aa0*/  VOTEU.ANY UP1, P6 ;  /* 0x00000000003f7886 */ /* 0x000fe20003020100 */
[----:B------:R0:W-:Y:S04]  /*8ab0*/  UTMACMDFLUSH ;  /* 0x00000000000079b7 */ /* 0x0001e80000000000 */
[----:B--2---:R-:W-:Y:S01]  /*8ac0*/  @UP1 UIADD3 UR6, UP0, UR20, 0x80, URZ ;  /* 0x0000008014061890 */ /* 0x004fe2000ff1e03f */
[----:B------:R-:W-:Y:S01]  /*8ad0*/  UMOV UR10, UR19 ;  /* 0x00000013000a7c82 */ /* 0x000fe20008000000 */
[----:B------:R-:W-:-:S02]  /*8ae0*/  @UP1 UMOV UR9, 0x30 ;  /* 0x0000003000091882 */ /* 0x000fc40000000000 */
[----:B------:R-:W-:Y:S01]  /*8af0*/  @UP1 UIADD3.X UR7, URZ, UR21, URZ, UP0, !UPT ;  /* 0x000000153f071290 */ /* 0x000fe200087fe43f */
[----:B------:R-:W-:Y:S02]  /*8b00*/  VOTEU.ANY UP1, P0 ;  /* 0x00000000003f7886 */ /* 0x000fe40000020100 */
[----:B------:R-:W-:Y:S01]  /*8b10*/  VOTEU.ANY UP0, P6 ;  /* 0x00000000003f7886 */ /* 0x000fe20003000100 */
[----:B------:R-:W-:-:S04]  /*8b20*/  DEPBAR.LE SB0, 0x0 ;  /* 0x000080000000791a */ /* 0x000fc80000000000 */
[----:B------:R-:W-:Y:S06]  /*8b30*/  BAR.SYNC.DEFER_BLOCKING 0x0 ;  /* 0x0000000000007b1d */ /* 0x000fec0000010000 */
[----:B------:R-:W-:Y:S04]  /*8b40*/  STS.U16 [R250], R245 ;  /* 0x000000f5fa007388 */ /* 0x000fe80000000400 */
[----:B------:R1:W-:Y:S04]  /*8b50*/  STS.U16 [R233], R0 ;  /* 0x00000000e9007388 */ /* 0x0003e80000000400 */
[----:B------:R-:W-:Y:S04]  /*8b60*/  STS.U16 [R250+0x100], R246 ;  /* 0x000100f6fa007388 */ /* 0x000fe80000000400 */
[----:B------:R-:W-:Y:S01]  /*8b70*/  STS.U16 [R234], R117 ;  /* 0x00000075ea007388 */ /* 0x000fe20000000400 */
[CC--:B-1----:R-:W-:Y:S01]  /*8b80*/  FFMA R0, R8.reuse, R80.reuse, RZ ;  /* 0x0000005008007223 */ /* 0x0c2fe200000000ff */
[-C--:B------:R-:W-:Y:S01]  /*8b90*/  FFMA R8, R8, R81.reuse, RZ ;  /* 0x0000005108087223 */ /* 0x080fe200000000ff */
[----:B------:R1:W-:Y:S06]  /*8ba0*/  MEMBAR.ALL.CTA ;  /* 0x0000000000007992 */ /* 0x0003ec0000008000 */
[----:B-1----:R-:W1:Y:S01]  /*8bb0*/  FENCE.VIEW.ASYNC.S ;  /* 0x00000000000073c6 */ /* 0x002e620000000000 */
[C---:B------:R-:W-:Y:S01]  /*8bc0*/  FFMA R80, R4.reuse, R80, RZ ;  /* 0x0000005004507223 */ /* 0x040fe200000000ff */
[----:B------:R-:W-:Y:S01]  /*8bd0*/  FFMA R4, R4, R81, RZ ;  /* 0x0000005104047223 */ /* 0x000fe200000000ff */
        /* <DEDUP_REMOVED lines=21> */
[----:B-1----:R-:W-:Y:S01]  /*8d30*/  BAR.SYNC.DEFER_BLOCKING 0x0 ;  /* 0x0000000000007b1d */ /* 0x002fe20000010000 */
        /* <DEDUP_REMOVED lines=23> */
[----:B------:R1:W-:Y:S01]  /*8eb0*/  @UP0 UTMASTG.2D [UR8], [UR6] ;  /* 0x00000008060003b5 */ /* 0x0003e20008008000 */
[CC--:B------:R-:W-:Y:S01]  /*8ec0*/  FFMA R0, R32.reuse, R20.reuse, R5 ;  /* 0x0000001420007223 */ /* 0x0c0fe20000000005 */
[-C--:B------:R-:W-:Y:S01]  /*8ed0*/  FFMA R8, R32, R21.reuse, R8 ;  /* 0x0000001520087223 */ /* 0x080fe20000000008 */
[C---:B------:R-:W-:Y:S01]  /*8ee0*/  FFMA R20, R28.reuse, R20, R7 ;  /* 0x000000141c147223 */ /* 0x040fe20000000007 */
[----:B------:R-:W-:Y:S01]  /*8ef0*/  FFMA R44, R28, R21, R44 ;  /* 0x000000151c2c7223 */ /* 0x000fe2000000002c */
[CC--:B------:R-:W-:Y:S01]  /*8f00*/  FFMA R5, R33.reuse, R18.reuse, R0 ;  /* 0x0000001221057223 */ /* 0x0c0fe20000000000 */
[-C--:B------:R-:W-:Y:S01]  /*8f10*/  FFMA R8, R33, R19.reuse, R8 ;  /* 0x0000001321087223 */ /* 0x080fe20000000008 */
[C---:B------:R-:W-:Y:S01]  /*8f20*/  FFMA R7, R29.reuse, R18, R20 ;  /* 0x000000121d077223 */ /* 0x040fe20000000014 */
[----:B------:R0:W-:Y:S01]  /*8f30*/  UTMACMDFLUSH ;  /* 0x00000000000079b7 */ /* 0x0001e20000000000 */
[----:B------:R-:W-:Y:S01]  /*8f40*/  FFMA R44, R29, R19, R44 ;  /* 0x000000131d2c7223 */ /* 0x000fe2000000002c */
[-C--:B------:R-:W-:Y:S01]  /*8f50*/  FFMA R0, R34, R16.reuse, R5 ;  /* 0x0000001022007223 */ /* 0x080fe20000000005 */
[----:B------:R-:W-:Y:S01]  /*8f60*/  FFMA R16, R30, R16, R7 ;  /* 0x000000101e107223 */ /* 0x000fe20000000007 */
[-C--:B------:R-:W-:Y:S01]  /*8f70*/  FFMA R8, R34, R17.reuse, R8 ;  /* 0x0000001122087223 */ /* 0x080fe20000000008 */
[----:B------:R-:W-:Y:S01]  /*8f80*/  FFMA R44, R30, R17, R44 ;  /* 0x000000111e2c7223 */ /* 0x000fe2000000002c */
[-C--:B------:R-:W-:Y:S01]  /*8f90*/  FFMA R0, R35, R68.reuse, R0 ;  /* 0x0000004423007223 */ /* 0x080fe20000000000 */
[----:B------:R-:W-:Y:S01]  /*8fa0*/  FFMA R16, R31, R68, R16 ;  /* 0x000000441f107223 */ /* 0x000fe20000000010 */
[----:B-1----:R-:W-:Y:S01]  /*8fb0*/  @UP1 UIADD3 UR6, UP0, UR20, 0x80, URZ ;  /* 0x0000008014061890 */ /* 0x002fe2000ff1e03f */
[-C--:B------:R-:W-:Y:S01]  /*8fc0*/  FFMA R8, R35, R69.reuse, R8 ;  /* 0x0000004523087223 */ /* 0x080fe20000000008 */
[----:B------:R-:W-:Y:S01]  /*8fd0*/  UMOV UR10, UR11 ;  /* 0x0000000b000a7c82 */ /* 0x000fe20008000000 */
[----:B------:R-:W-:Y:S01]  /*8fe0*/  @UP1 UMOV UR9, URZ ;  /* 0x0000003f00091c82 */ /* 0x000fe20008000000 */
[----:B------:R-:W-:Y:S01]  /*8ff0*/  @UP1 UIADD3.X UR7, URZ, UR21, URZ, UP0, !UPT ;  /* 0x000000153f071290 */ /* 0x000fe200087fe43f */
[----:B------:R-:W-:Y:S01]  /*9000*/  FFMA R44, R31, R69, R44 ;  /* 0x000000451f2c7223 */ /* 0x000fe2000000002c */
[----:B------:R-:W-:Y:S01]  /*9010*/  VOTEU.ANY UP1, P1 ;  /* 0x00000000003f7886 */ /* 0x000fe20000820100 */
[----:B------:R-:W-:Y:S01]  /*9020*/  VOTEU.ANY UP0, P0 ;  /* 0x00000000003f7886 */ /* 0x000fe20000000100 */
[----:B------:R-:W-:Y:S01]  /*9030*/  FADD R0, RZ, -R0 ;  /* 0x80000000ff007221 */ /* 0x000fe20000000000 */
[----:B------:R-:W-:Y:S01]  /*9040*/  FADD R5, RZ, -R8 ;  /* 0x80000008ff057221 */ /* 0x000fe20000000000 */
[----:B------:R-:W-:Y:S01]  /*9050*/  FADD R16, RZ, -R16 ;  /* 0x80000010ff107221 */ /* 0x000fe20000000000 */
[----:B------:R-:W-:Y:S01]  /*9060*/  FADD R7, RZ, -R44 ;  /* 0x8000002cff077221 */ /* 0x000fe20000000000 */
[----:B------:R-:W-:-:S02]  /*9070*/  FADD R9, RZ, -R104 ;  /* 0x80000068ff097221 */ /* 0x000fc40000000000 */
[----:B------:R-:W-:Y:S01]  /*9080*/  F2FP.BF16.F32.PACK_AB R6, R5, R0 ;  /* 0x000000000506723e */ /* 0x000fe200000010ff */
[----:B------:R-:W-:Y:S01]  /*9090*/  FFMA R0, R34, R12, R79 ;  /* 0x0000000c22007223 */ /* 0x000fe2000000004f */
[----:B------:R-:W-:-:S04]  /*90a0*/  DEPBAR.LE SB0, 0x0 ;  /* 0x000080000000791a */ /* 0x000fc80000000000 */
[----:B------:R-:W-:Y:S01]  /*90b0*/  BAR.SYNC.DEFER_BLOCKING 0x0 ;  /* 0x0000000000007b1d */ /* 0x000fe20000010000 */
[----:B------:R-:W-:Y:S01]  /*90c0*/  F2FP.BF16.F32.PACK_AB R7, R7, R16 ;  /* 0x000000100707723e */ /* 0x000fe200000010ff */
[----:B------:R-:W-:Y:S01]  /*90d0*/  FFMA R12, R30, R12, R83 ;  /* 0x0000000c1e0c7223 */ /* 0x000fe20000000053 */
[----:B------:R-:W-:Y:S01]  /*90e0*/  FFMA R0, R35, R2, R0 ;  /* 0x0000000223007223 */ /* 0x000fe20000000000 */
[----:B------:R-:W-:Y:S02]  /*90f0*/  FFMA R5, R57, R224, R218 ;  /* 0x000000e039057223 */ /* 0x000fe400000000da */
[----:B------:R-:W-:Y:S01]  /*9100*/  FFMA R12, R31, R2, R12 ;  /* 0x000000021f0c7223 */ /* 0x000fe2000000000c */
[----:B------:R-:W-:-:S03]  /*9110*/  FADD R0, RZ, -R0 ;  /* 0x80000000ff007221 */ /* 0x000fc60000000000 */
[----:B------:R-:W-:-:S05]  /*9120*/  FADD R12, RZ, -R12 ;  /* 0x8000000cff0c7221 */ /* 0x000fca0000000000 */
[----:B------:R-:W-:Y:S01]  /*9130*/  F2FP.BF16.F32.PACK_AB R9, R9, R12 ;  /* 0x0000000c0909723e */ /* 0x000fe200000010ff */
[----:B------:R-:W-:Y:S01]  /*9140*/  STSM.16.M88.2 [R235], R226 ;  /* 0x000000e2eb007844 */ /* 0x000fe20000000100 */
[----:B------:R1:W-:Y:S06]  /*9150*/  MEMBAR.ALL.CTA ;  /* 0x0000000000007992 */ /* 0x0003ec0000008000 */
[----:B-1----:R-:W1:Y:S02]  /*9160*/  FENCE.VIEW.ASYNC.S ;  /* 0x00000000000073c6 */ /* 0x002e640000000000 */
[----:B-1----:R-:W-:Y:S06]  /*9170*/  BAR.SYNC.DEFER_BLOCKING 0x0 ;  /* 0x0000000000007b1d */ /* 0x002fec0000010000 */
[----:B------:R1:W-:Y:S01]  /*9180*/  @UP0 UTMASTG.2D [UR8], [UR6] ;  /* 0x00000008060003b5 */ /* 0x0003e20008008000 */
[----:B------:R0:W-:Y:S01]  /*9190*/  UTMACMDFLUSH ;  /* 0x00000000000079b7 */ /* 0x0001e20000000000 */
[----:B-1----:R-:W-:Y:S01]  /*91a0*/  @UP1 UIADD3 UR6, UP0, UR20, 0x80, URZ ;  /* 0x0000008014061890 */ /* 0x002fe2000ff1e03f */
[----:B------:R-:W-:Y:S01]  /*91b0*/  UMOV UR10, UR15 ;  /* 0x0000000f000a7c82 */ /* 0x000fe20008000000 */
[----:B------:R-:W-:-:S02]  /*91c0*/  @UP1 UMOV UR9, URZ ;  /* 0x0000003f00091c82 */ /* 0x000fc40008000000 */
[----:B------:R-:W-:Y:S01]  /*91d0*/  @UP1 UIADD3.X UR7, URZ, UR21, URZ, UP0, !UPT ;  /* 0x000000153f071290 */ /* 0x000fe200087fe43f */
[----:B------:R-:W-:Y:S02]  /*91e0*/  VOTEU.ANY UP1, P2 ;  /* 0x00000000003f7886 */ /* 0x000fe40001020100 */
[----:B------:R-:W-:Y:S01]  /*91f0*/  VOTEU.ANY UP0, P1 ;  /* 0x00000000003f7886 */ /* 0x000fe20000800100 */
[----:B------:R-:W-:-:S04]  /*9200*/  DEPBAR.LE SB0, 0x0 ;  /* 0x000080000000791a */ /* 0x000fc80000000000 */
[----:B------:R-:W-:Y:S06]  /*9210*/  BAR.SYNC.DEFER_BLOCKING 0x0 ;  /* 0x0000000000007b1d */ /* 0x000fec0000010000 */
[----:B------:R-:W-:Y:S01]  /*9220*/  STSM.16.M88.2 [R235], R230 ;  /* 0x000000e6eb007844 */ /* 0x000fe20000000100 */
[----:B------:R1:W-:Y:S06]  /*9230*/  MEMBAR.ALL.CTA ;  /* 0x0000000000007992 */ /* 0x0003ec0000008000 */
[----:B-1----:R-:W1:Y:S02]  /*9240*/  FENCE.VIEW.ASYNC.S ;  /* 0x00000000000073c6 */ /* 0x002e640000000000 */
[----:B-1----:R-:W-:Y:S06]  /*9250*/  BAR.SYNC.DEFER_BLOCKING 0x0 ;  /* 0x0000000000007b1d */ /* 0x002fec0000010000 */
[----:B------:R1:W-:Y:S01]  /*9260*/  @UP0 UTMASTG.2D [UR8], [UR6] ;  /* 0x00000008060003b5 */ /* 0x0003e20008008000 */
[----:B------:R0:W-:Y:S01]  /*9270*/  UTMACMDFLUSH ;  /* 0x00000000000079b7 */ /* 0x0001e20000000000 */
[----:B-1----:R-:W-:Y:S01]  /*9280*/  @UP1 UIADD3 UR6, UP0, UR20, 0x80, URZ ;  /* 0x0000008014061890 */ /* 0x002fe2000ff1e03f */
[----:B------:R-:W-:-:S03]  /*9290*/  @UP1 UMOV UR9, 0x10 ;  /* 0x0000001000091882 */ /* 0x000fc60000000000 */
        /* <DEDUP_REMOVED lines=19> */
[----:B------:R1:W-:Y:S01]  /*93d0*/  STSM.16.M88.2 [R235], R6 ;  /* 0x00000006eb007844 */ /* 0x0003e20000000100 */
[----:B------:R2:W-:Y:S06]  /*93e0*/  MEMBAR.ALL.CTA ;  /* 0x0000000000007992 */ /* 0x0005ec0000008000 */
[----:B--2---:R-:W2:Y:S01]  /*93f0*/  FENCE.VIEW.ASYNC.S ;  /* 0x00000000000073c6 */ /* 0x004ea20000000000 */
[----:B-1----:R-:W-:-:S05]  /*9400*/  FADD R7, RZ, -R102 ;  /* 0x80000066ff077221 */ /* 0x002fca0000000000 */
[----:B------:R-:W-:Y:S01]  /*9410*/  F2FP.BF16.F32.PACK_AB R8, R7, R0 ;  /* 0x000000000708723e */ /* 0x000fe200000010ff */
[-C--:B------:R-:W-:Y:S01]  /*9420*/  FFMA R0, R54, R222.reuse, R3 ;  /* 0x000000de36007223 */ /* 0x080fe20000000003 */
[----:B------:R-:W-:Y:S01]  /*9430*/  FFMA R222, R58, R222, R5 ;  /* 0x000000de3ade7223 */ /* 0x000fe20000000005 */
[----:B------:R-:W-:Y:S01]  /*9440*/  FADD R3, RZ, -R52 ;  /* 0x80000034ff037221 */ /* 0x000fe20000000000 */
[----:B------:R-:W-:Y:S01]  /*9450*/  FADD R5, RZ, -R56 ;  /* 0x80000038ff057221 */ /* 0x000fe20000000000 */
[-C--:B------:R-:W-:Y:S01]  /*9460*/  FFMA R0, R55, R220.reuse, R0 ;  /* 0x000000dc37007223 */ /* 0x080fe20000000000 */
[----:B------:R-:W-:-:S03]  /*9470*/  FFMA R222, R59, R220, R222 ;  /* 0x000000dc3bde7223 */ /* 0x000fc600000000de */
[----:B------:R-:W-:Y:S01]  /*9480*/  FADD R0, RZ, -R0 ;  /* 0x80000000ff007221 */ /* 0x000fe20000000000 */
[----:B------:R-:W-:Y:S01]  /*9490*/  FADD R222, RZ, -R222 ;  /* 0x800000deffde7221 */ /* 0x000fe20000000000 */
[----:B--2---:R-:W-:Y:S03]  /*94a0*/  BAR.SYNC.DEFER_BLOCKING 0x0 ;  /* 0x0000000000007b1d */ /* 0x004fe60000010000 */
[----:B------:R-:W-:Y:S02]  /*94b0*/  F2FP.BF16.F32.PACK_AB R4, R3, R0 ;  /* 0x000000000304723e */ /* 0x000fe400000010ff */
[----:B------:R-:W-:Y:S01]  /*94c0*/  F2FP.BF16.F32.PACK_AB R5, R5, R222 ;  /* 0x000000de0505723e */ /* 0x000fe200000010ff */
        /* <DEDUP_REMOVED lines=17> */
[----:B------:R-:W-:-:S03]  /*95e0*/  @UP1 UIADD3.X UR7, URZ, UR21, URZ, UP0, !UPT ;  /* 0x000000153f071290 */ /* 0x000fc600087fe43f */
        /* <DEDUP_REMOVED lines=9> */
[----:B------:R-:W-:-:S04]  /*9680*/  DEPBAR.LE SB0, 0x0 ;  /* 0x000080000000791a */ /* 0x000fc80000000000 */
[----:B------:R-:W-:Y:S06]  /*9690*/  BAR.SYNC.DEFER_BLOCKING 0x0 ;  /* 0x0000000000007b1d */ /* 0x000fec0000010000 */
[----:B-1----:R-:W-:Y:S05]  /*96a0*/  EXIT ;  /* 0x000000000000794d */ /* 0x002fea0003800000 */
.L_x_30:
[----:B------:R-:W1:Y:S02]  /*96b0*/  SYNCS.PHASECHK.TRANS64.TRYWAIT P6, [UR4+0x400], RZ ;  /* 0x000400ffff0075a7 */ /* 0x000e6400080c0144 */
[----:B-1----:R-:W-:Y:S05]  /*96c0*/  @!P6 BRA `(.L_x_30) ;  /* 0xfffffffc00f8e947 */ /* 0x002fea000383ffff */
[----:B------:R-:W-:Y:S05]  /*96d0*/  BRA `(.L_x_45) ;  /* 0xffffff7400fc7947 */ /* 0x000fea000383ffff */
.L_x_31:
[----:B------:R-:W1:Y:S02]  /*96e0*/  SYNCS.PHASECHK.TRANS64.TRYWAIT P6, [UR4+0x400], RZ ;  /* 0x000400ffff0075a7 */ /* 0x000e6400080c0144 */
[----:B-1----:R-:W-:Y:S05]  /*96f0*/  @!P6 BRA `(.L_x_31) ;  /* 0xfffffffc00f8e947 */ /* 0x002fea000383ffff */
[----:B------:R-:W-:Y:S05]  /*9700*/  BRA `(.L_x_46) ;  /* 0xffffff7800707947 */ /* 0x000fea000383ffff */
.L_x_32:
[----:B------:R-:W1:Y:S02]  /*9710*/  SYNCS.PHASECHK.TRANS64.TRYWAIT P6, [UR4+0x400], RZ ;  /* 0x000400ffff0075a7 */ /* 0x000e6400080c0144 */
[----:B-1----:R-:W-:Y:S05]  /*9720*/  @!P6 BRA `(.L_x_32) ;  /* 0xfffffffc00f8e947 */ /* 0x002fea000383ffff */
[----:B------:R-:W-:Y:S05]  /*9730*/  BRA `(.L_x_47) ;  /* 0xffffff7800d07947 */ /* 0x000fea000383ffff */
.L_x_33:
[----:B------:R-:W1:Y:S02]  /*9740*/  SYNCS.PHASECHK.TRANS64.TRYWAIT P6, [UR4+0x400], RZ ;  /* 0x000400ffff0075a7 */ /* 0x000e6400080c0144 */
[----:B-1----:R-:W-:Y:S05]  /*9750*/  @!P6 BRA `(.L_x_33) ;  /* 0xfffffffc00f8e947 */ /* 0x002fea000383ffff */
[----:B------:R-:W-:Y:S05]  /*9760*/  BRA `(.L_x_48) ;  /* 0xffffff7c00307947 */ /* 0x000fea000383ffff */
.L_x_39:
[----:B------:R-:W1:Y:S02]  /*9770*/  SYNCS.PHASECHK.TRANS64.TRYWAIT P0, [UR4+0x800], RZ ;  /* 0x000800ffff0075a7 */ /* 0x000e640008000144 */
[----:B-1----:R-:W-:Y:S05]  /*9780*/  @!P0 BRA `(.L_x_39) ;  /* 0xfffffffc00f88947 */ /* 0x002fea000383ffff */
[----:B------:R-:W-:Y:S05]  /*9790*/  BRA `(.L_x_49) ;  /* 0xffffff9000ac7947 */ /* 0x000fea000383ffff */
.L_x_40:
[----:B------:R-:W1:Y:S02]  /*97a0*/  SYNCS.PHASECHK.TRANS64.TRYWAIT P0, [UR4+0xc00], RZ ;  /* 0x000c00ffff0075a7 */ /* 0x000e640008000144 */
[----:B-1----:R-:W-:Y:S05]  /*97b0*/  @!P0 BRA `(.L_x_40) ;  /* 0xfffffffc00f88947 */ /* 0x002fea000383ffff */
[----:B------:R-:W-:Y:S05]  /*97c0*/  BRA `(.L_x_50) ;  /* 0xffffff94000c7947 */ /* 0x000fea000383ffff */
.L_x_41:
[----:B------:R-:W1:Y:S02]  /*97d0*/  SYNCS.PHASECHK.TRANS64.TRYWAIT P0, [UR4+0xc00], RZ ;  /* 0x000c00ffff0075a7 */ /* 0x000e640008000144 */
[----:B-1----:R-:W-:Y:S05]  /*97e0*/  @!P0 BRA `(.L_x_41) ;  /* 0xfffffffc00f88947 */ /* 0x002fea000383ffff */
[----:B------:R-:W-:Y:S05]  /*97f0*/  BRA `(.L_x_51) ;  /* 0xffffff94006c7947 */ /* 0x000fea000383ffff */
.L_x_42:
[----:B------:R-:W1:Y:S02]  /*9800*/  SYNCS.PHASECHK.TRANS64.TRYWAIT P0, [UR4+0xc00], RZ ;  /* 0x000c00ffff0075a7 */ /* 0x000e640008000144 */
[----:B-1----:R-:W-:Y:S05]  /*9810*/  @!P0 BRA `(.L_x_42) ;  /* 0xfffffffc00f88947 */ /* 0x002fea000383ffff */
[----:B------:R-:W-:Y:S05]  /*9820*/  BRA `(.L_x_52) ;  /* 0xffffff9400cc7947 */ /* 0x000fea000383ffff */
.L_x_43:
[----:B------:R-:W1:Y:S02]  /*9830*/  SYNCS.PHASECHK.TRANS64.TRYWAIT P0, [UR4+0xc00], RZ ;  /* 0x000c00ffff0075a7 */ /* 0x000e640008000144 */
[----:B-1----:R-:W-:Y:S05]  /*9840*/  @!P0 BRA `(.L_x_43) ;  /* 0xfffffffc00f88947 */ /* 0x002fea000383ffff */
[----:B------:R-:W-:Y:S05]  /*9850*/  BRA `(.L_x_53) ;  /* 0xffffff98002c7947 */ /* 0x000fea000383ffff */
.L_x_44:
[----:B------:R-:W1:Y:S02]  /*9860*/  SYNCS.PHASECHK.TRANS64.TRYWAIT P0, [UR4+0xc00], RZ ;  /* 0x000c00ffff0075a7 */ /* 0x000e640008000144 */
[----:B-1----:R-:W-:Y:S05]  /*9870*/  @!P0 BRA `(.L_x_44) ;  /* 0xfffffffc00f88947 */ /* 0x002fea000383ffff */
[----:B------:R-:W-:Y:S05]  /*9880*/  BRA `(.L_x_54) ;  /* 0xffffff98008c7947 */ /* 0x000fea000383ffff */
.L_x_55:
[----:B------:R-:W-:-:S00]  /*9890*/  BRA `(.L_x_55) ;  /* 0xfffffffc00fc7947 */ /* 0x000fc0000383ffff */
[----:B------:R-:W-:-:S00]  /*98a0*/  NOP ;  /* 0x0000000000007918 */ /* 0x000fc00000000000 */
        /* <DEDUP_REMOVED lines=13> */
.L_x_56:


//--------------------- .nv.shared.merge_16x16_to_64x64_inverse_kernel --------------------------
	.section	.nv.shared.merge_16x16_to_64x64_inverse_kernel,"aw",@nobits
	.sectionflags	@""
	.align	16
	.zero		1024


//--------------------- .nv.shared.reserved.0     --------------------------
	.section	.nv.shared.reserved.0,"aw",@nobits
	.weak		__nv_reservedSMEM_offset_0_alias
	.size		__nv_reservedSMEM_offset_0_alias, 0, 0
	.other		__nv_reservedSMEM_offset_0_alias,@"STO_CUDA_RESERVED_SHARED STV_DEFAULT"
__nv_reservedSMEM_offset_0_alias:
	.zero		0


//--------------------- .nv.constant0.merge_16x16_to_64x64_inverse_kernel --------------------------
	.section	.nv.constant0.merge_16x16_to_64x64_inverse_kernel,"a",@progbits
	.sectionflags	@""
	.align	4
.nv.constant0.merge_16x16_to_64x64_inverse_kernel:
	.zero		560


//--------------------- SYMBOLS --------------------------

	.type		.nv.reservedSmem.offset0,@object
	.size		.nv.reservedSmem.offset0,0x4
